//
// Generated by NVIDIA NVVM Compiler
//
// Compiler Build ID: CL-36424714
// Cuda compilation tools, release 13.0, V13.0.88
// Based on NVVM 20.0.0
//

.version 9.0
.target sm_100
.address_size 64

	// .globl	_Z14cg_full_globalPfPiS_S_S_S_S_i
// _ZZ6cg_onePfPiS_S_S_S_S_iE16shared_r_squared has been demoted
// _ZZ6cg_onePfPiS_S_S_S_S_iE12shared_p_sum has been demoted
// _ZZ6cg_twoPfS_iE16shared_r_squared has been demoted
// _ZZ6cg_twoPfS_iE12shared_p_sum has been demoted

.visible .entry _Z14cg_full_globalPfPiS_S_S_S_S_i(
	.param .u64 .ptr .align 1 _Z14cg_full_globalPfPiS_S_S_S_S_i_param_0,
	.param .u64 .ptr .align 1 _Z14cg_full_globalPfPiS_S_S_S_S_i_param_1,
	.param .u64 .ptr .align 1 _Z14cg_full_globalPfPiS_S_S_S_S_i_param_2,
	.param .u64 .ptr .align 1 _Z14cg_full_globalPfPiS_S_S_S_S_i_param_3,
	.param .u64 .ptr .align 1 _Z14cg_full_globalPfPiS_S_S_S_S_i_param_4,
	.param .u64 .ptr .align 1 _Z14cg_full_globalPfPiS_S_S_S_S_i_param_5,
	.param .u64 .ptr .align 1 _Z14cg_full_globalPfPiS_S_S_S_S_i_param_6,
	.param .u32 _Z14cg_full_globalPfPiS_S_S_S_S_i_param_7
)
{
	.reg .pred 	%p<11>;
	.reg .b32 	%r<29>;
	.reg .b32 	%f<44>;
	.reg .b64 	%rd<57>;

	ld.param.u64 	%rd13, [_Z14cg_full_globalPfPiS_S_S_S_S_i_param_5];
	ld.param.u64 	%rd14, [_Z14cg_full_globalPfPiS_S_S_S_S_i_param_6];
	ld.param.u32 	%r11, [_Z14cg_full_globalPfPiS_S_S_S_S_i_param_7];
	cvta.to.global.u64 	%rd1, %rd13;
	cvta.to.global.u64 	%rd2, %rd14;
	mov.u32 	%r27, %ntid.x;
	mov.u32 	%r2, %ctaid.x;
	mul.lo.s32 	%r3, %r27, %r2;
	mov.u32 	%r4, %tid.x;
	add.s32 	%r5, %r3, %r4;
	setp.ge.s32 	%p1, %r5, %r11;
	@%p1 bra 	$L__BB0_13;
	ld.param.u64 	%rd56, [_Z14cg_full_globalPfPiS_S_S_S_S_i_param_4];
	ld.param.u64 	%rd55, [_Z14cg_full_globalPfPiS_S_S_S_S_i_param_3];
	ld.param.u64 	%rd54, [_Z14cg_full_globalPfPiS_S_S_S_S_i_param_2];
	ld.param.u64 	%rd53, [_Z14cg_full_globalPfPiS_S_S_S_S_i_param_1];
	ld.param.u64 	%rd52, [_Z14cg_full_globalPfPiS_S_S_S_S_i_param_0];
	cvta.to.global.u64 	%rd15, %rd54;
	cvta.to.global.u64 	%rd16, %rd56;
	cvta.to.global.u64 	%rd17, %rd52;
	cvta.to.global.u64 	%rd18, %rd53;
	mul.lo.s32 	%r12, %r5, 3;
	mul.wide.s32 	%rd19, %r12, 4;
	add.s64 	%rd20, %rd17, %rd19;
	ld.global.f32 	%f2, [%rd20];
	add.s64 	%rd21, %rd18, %rd19;
	ld.global.u32 	%r13, [%rd21];
	cvta.to.global.u64 	%rd3, %rd55;
	mul.wide.s32 	%rd22, %r13, 4;
	add.s64 	%rd23, %rd3, %rd22;
	ld.global.f32 	%f3, [%rd23];
	fma.rn.f32 	%f4, %f2, %f3, 0f00000000;
	ld.global.f32 	%f5, [%rd20+4];
	ld.global.u32 	%r14, [%rd21+4];
	mul.wide.s32 	%rd24, %r14, 4;
	add.s64 	%rd25, %rd3, %rd24;
	ld.global.f32 	%f6, [%rd25];
	fma.rn.f32 	%f7, %f5, %f6, %f4;
	ld.global.f32 	%f8, [%rd20+8];
	ld.global.u32 	%r15, [%rd21+8];
	mul.wide.s32 	%rd26, %r15, 4;
	add.s64 	%rd27, %rd3, %rd26;
	ld.global.f32 	%f9, [%rd27];
	fma.rn.f32 	%f10, %f8, %f9, %f7;
	mul.wide.s32 	%rd28, %r5, 4;
	add.s64 	%rd29, %rd15, %rd28;
	ld.global.f32 	%f11, [%rd29];
	sub.f32 	%f1, %f11, %f10;
	add.s64 	%rd30, %rd16, %rd28;
	st.global.f32 	[%rd30], %f1;
	add.s64 	%rd4, %rd2, %rd28;
	mov.b32 	%r16, 0;
	st.global.u32 	[%rd4], %r16;
	bar.sync 	0;
	ld.global.f32 	%f12, [%rd4];
	ld.global.f32 	%f13, [%rd20];
	ld.global.u32 	%r17, [%rd21];
	mul.wide.s32 	%rd31, %r17, 4;
	add.s64 	%rd32, %rd16, %rd31;
	ld.global.f32 	%f14, [%rd32];
	fma.rn.f32 	%f15, %f13, %f14, %f12;
	st.global.f32 	[%rd4], %f15;
	ld.global.f32 	%f16, [%rd20+4];
	ld.global.u32 	%r18, [%rd21+4];
	mul.wide.s32 	%rd33, %r18, 4;
	add.s64 	%rd34, %rd16, %rd33;
	ld.global.f32 	%f17, [%rd34];
	fma.rn.f32 	%f18, %f16, %f17, %f15;
	st.global.f32 	[%rd4], %f18;
	ld.global.f32 	%f19, [%rd20+8];
	ld.global.u32 	%r19, [%rd21+8];
	mul.wide.s32 	%rd35, %r19, 4;
	add.s64 	%rd36, %rd16, %rd35;
	ld.global.f32 	%f20, [%rd36];
	fma.rn.f32 	%f21, %f19, %f20, %f18;
	st.global.f32 	[%rd4], %f21;
	mul.f32 	%f22, %f1, %f1;
	add.s64 	%rd5, %rd1, %rd28;
	st.global.f32 	[%rd5], %f22;
	ld.global.f32 	%f23, [%rd4];
	mul.f32 	%f24, %f1, %f23;
	st.global.f32 	[%rd4], %f24;
	setp.lt.u32 	%p2, %r27, 2;
	@%p2 bra 	$L__BB0_5;
$L__BB0_2:
	shr.u32 	%r7, %r27, 1;
	shr.u32 	%r20, %r27, 2;
	setp.ge.u32 	%p3, %r4, %r20;
	@%p3 bra 	$L__BB0_4;
	ld.global.f32 	%f25, [%rd5];
	add.s32 	%r21, %r7, %r5;
	mul.wide.u32 	%rd37, %r21, 4;
	add.s64 	%rd38, %rd1, %rd37;
	ld.global.f32 	%f26, [%rd38];
	add.f32 	%f27, %f25, %f26;
	st.global.f32 	[%rd5], %f27;
	ld.global.f32 	%f28, [%rd4];
	add.s64 	%rd39, %rd2, %rd37;
	ld.global.f32 	%f29, [%rd39];
	add.f32 	%f30, %f28, %f29;
	st.global.f32 	[%rd4], %f30;
$L__BB0_4:
	bar.sync 	0;
	setp.gt.u32 	%p4, %r27, 3;
	mov.u32 	%r27, %r7;
	@%p4 bra 	$L__BB0_2;
$L__BB0_5:
	mov.u32 	%r28, %nctaid.x;
	mul.hi.u32 	%r23, %r28, -4190211;
	shr.u32 	%r24, %r23, 10;
	setp.gt.u32 	%p5, %r2, %r24;
	setp.lt.u32 	%p6, %r28, 2;
	or.pred  	%p7, %p5, %p6;
	@%p7 bra 	$L__BB0_12;
	setp.ne.s32 	%p8, %r4, 0;
	@%p8 bra 	$L__BB0_8;
	mul.wide.u32 	%rd40, %r3, 4;
	add.s64 	%rd41, %rd1, %rd40;
	ld.global.f32 	%f31, [%rd41];
	mul.wide.u32 	%rd42, %r2, 4;
	add.s64 	%rd43, %rd1, %rd42;
	st.global.f32 	[%rd43], %f31;
	add.s64 	%rd44, %rd2, %rd40;
	ld.global.f32 	%f32, [%rd44];
	add.s64 	%rd45, %rd2, %rd42;
	st.global.f32 	[%rd45], %f32;
$L__BB0_8:
	mul.wide.u32 	%rd46, %r5, 4;
	add.s64 	%rd6, %rd1, %rd46;
	add.s64 	%rd7, %rd2, %rd46;
$L__BB0_9:
	shr.u32 	%r10, %r28, 1;
	shr.u32 	%r25, %r28, 2;
	setp.ge.u32 	%p9, %r5, %r25;
	@%p9 bra 	$L__BB0_11;
	ld.global.f32 	%f33, [%rd6];
	add.s32 	%r26, %r10, %r5;
	mul.wide.u32 	%rd47, %r26, 4;
	add.s64 	%rd48, %rd1, %rd47;
	ld.global.f32 	%f34, [%rd48];
	add.f32 	%f35, %f33, %f34;
	st.global.f32 	[%rd6], %f35;
	ld.global.f32 	%f36, [%rd7];
	add.s64 	%rd49, %rd2, %rd47;
	ld.global.f32 	%f37, [%rd49];
	add.f32 	%f38, %f36, %f37;
	st.global.f32 	[%rd7], %f38;
$L__BB0_11:
	bar.sync 	0;
	setp.gt.u32 	%p10, %r28, 3;
	mov.u32 	%r28, %r10;
	@%p10 bra 	$L__BB0_9;
$L__BB0_12:
	ld.global.f32 	%f39, [%rd1];
	ld.global.f32 	%f40, [%rd2];
	div.rn.f32 	%f41, %f39, %f40;
	add.s64 	%rd51, %rd3, %rd28;
	ld.global.f32 	%f42, [%rd51];
	fma.rn.f32 	%f43, %f1, %f41, %f42;
	st.global.f32 	[%rd51], %f43;
$L__BB0_13:
	ret;

}
	// .globl	_Z6cg_onePfPiS_S_S_S_S_i
.visible .entry _Z6cg_onePfPiS_S_S_S_S_i(
	.param .u64 .ptr .align 1 _Z6cg_onePfPiS_S_S_S_S_i_param_0,
	.param .u64 .ptr .align 1 _Z6cg_onePfPiS_S_S_S_S_i_param_1,
	.param .u64 .ptr .align 1 _Z6cg_onePfPiS_S_S_S_S_i_param_2,
	.param .u64 .ptr .align 1 _Z6cg_onePfPiS_S_S_S_S_i_param_3,
	.param .u64 .ptr .align 1 _Z6cg_onePfPiS_S_S_S_S_i_param_4,
	.param .u64 .ptr .align 1 _Z6cg_onePfPiS_S_S_S_S_i_param_5,
	.param .u64 .ptr .align 1 _Z6cg_onePfPiS_S_S_S_S_i_param_6,
	.param .u32 _Z6cg_onePfPiS_S_S_S_S_i_param_7
)
{
	.reg .pred 	%p<5>;
	.reg .b32 	%r<28>;
	.reg .b32 	%f<31>;
	.reg .b64 	%rd<39>;
	// demoted variable
	.shared .align 4 .b8 _ZZ6cg_onePfPiS_S_S_S_S_iE16shared_r_squared[4096];
	// demoted variable
	.shared .align 4 .b8 _ZZ6cg_onePfPiS_S_S_S_S_iE12shared_p_sum[4096];
	ld.param.u64 	%rd2, [_Z6cg_onePfPiS_S_S_S_S_i_param_1];
	ld.param.u64 	%rd4, [_Z6cg_onePfPiS_S_S_S_S_i_param_3];
	ld.param.u64 	%rd5, [_Z6cg_onePfPiS_S_S_S_S_i_param_4];
	ld.param.u64 	%rd6, [_Z6cg_onePfPiS_S_S_S_S_i_param_5];
	ld.param.u32 	%r10, [_Z6cg_onePfPiS_S_S_S_S_i_param_7];
	mov.u32 	%r27, %ntid.x;
	mov.u32 	%r2, %ctaid.x;
	mov.u32 	%r3, %tid.x;
	mad.lo.s32 	%r4, %r27, %r2, %r3;
	shl.b32 	%r11, %r4, 2;
	mov.u32 	%r12, _ZZ6cg_onePfPiS_S_S_S_S_iE16shared_r_squared;
	add.s32 	%r13, %r12, %r11;
	mov.b32 	%r14, 0;
	st.shared.u32 	[%r13], %r14;
	mov.u32 	%r15, _ZZ6cg_onePfPiS_S_S_S_S_iE12shared_p_sum;
	add.s32 	%r5, %r15, %r11;
	st.shared.u32 	[%r5], %r14;
	setp.ge.s32 	%p1, %r4, %r10;
	shl.b32 	%r16, %r3, 2;
	add.s32 	%r6, %r12, %r16;
	add.s32 	%r7, %r15, %r16;
	@%p1 bra 	$L__BB1_2;
	ld.param.u64 	%rd37, [_Z6cg_onePfPiS_S_S_S_S_i_param_2];
	ld.param.u64 	%rd36, [_Z6cg_onePfPiS_S_S_S_S_i_param_0];
	cvta.to.global.u64 	%rd8, %rd37;
	cvta.to.global.u64 	%rd9, %rd5;
	cvta.to.global.u64 	%rd10, %rd36;
	cvta.to.global.u64 	%rd11, %rd2;
	cvta.to.global.u64 	%rd12, %rd4;
	mul.lo.s32 	%r17, %r4, 3;
	mul.wide.s32 	%rd13, %r17, 4;
	add.s64 	%rd14, %rd10, %rd13;
	ld.global.f32 	%f1, [%rd14];
	add.s64 	%rd15, %rd11, %rd13;
	ld.global.u32 	%r18, [%rd15];
	mul.wide.s32 	%rd16, %r18, 4;
	add.s64 	%rd17, %rd12, %rd16;
	ld.global.f32 	%f2, [%rd17];
	fma.rn.f32 	%f3, %f1, %f2, 0f00000000;
	ld.global.f32 	%f4, [%rd14+4];
	ld.global.u32 	%r19, [%rd15+4];
	mul.wide.s32 	%rd18, %r19, 4;
	add.s64 	%rd19, %rd12, %rd18;
	ld.global.f32 	%f5, [%rd19];
	fma.rn.f32 	%f6, %f4, %f5, %f3;
	ld.global.f32 	%f7, [%rd14+8];
	ld.global.u32 	%r20, [%rd15+8];
	mul.wide.s32 	%rd20, %r20, 4;
	add.s64 	%rd21, %rd12, %rd20;
	ld.global.f32 	%f8, [%rd21];
	fma.rn.f32 	%f9, %f7, %f8, %f6;
	mul.wide.s32 	%rd22, %r4, 4;
	add.s64 	%rd23, %rd8, %rd22;
	ld.global.f32 	%f10, [%rd23];
	sub.f32 	%f11, %f10, %f9;
	add.s64 	%rd24, %rd9, %rd22;
	st.global.f32 	[%rd24], %f11;
	ld.global.f32 	%f12, [%rd14];
	ld.global.u32 	%r21, [%rd15];
	mul.wide.s32 	%rd25, %r21, 4;
	add.s64 	%rd26, %rd9, %rd25;
	ld.global.f32 	%f13, [%rd26];
	fma.rn.f32 	%f14, %f12, %f13, 0f00000000;
	ld.global.f32 	%f15, [%rd14+4];
	ld.global.u32 	%r22, [%rd15+4];
	mul.wide.s32 	%rd27, %r22, 4;
	add.s64 	%rd28, %rd9, %rd27;
	ld.global.f32 	%f16, [%rd28];
	fma.rn.f32 	%f17, %f15, %f16, %f14;
	ld.global.f32 	%f18, [%rd14+8];
	ld.global.u32 	%r23, [%rd15+8];
	mul.wide.s32 	%rd29, %r23, 4;
	add.s64 	%rd30, %rd9, %rd29;
	ld.global.f32 	%f19, [%rd30];
	fma.rn.f32 	%f20, %f18, %f19, %f17;
	st.shared.f32 	[%r5], %f20;
	mul.f32 	%f21, %f11, %f11;
	st.shared.f32 	[%r6], %f21;
	mul.f32 	%f22, %f11, %f20;
	st.shared.f32 	[%r7], %f22;
$L__BB1_2:
	bar.sync 	0;
	setp.lt.u32 	%p2, %r27, 2;
	@%p2 bra 	$L__BB1_6;
$L__BB1_3:
	shr.u32 	%r9, %r27, 1;
	setp.ge.u32 	%p3, %r3, %r9;
	@%p3 bra 	$L__BB1_5;
	ld.shared.f32 	%f23, [%r6];
	shl.b32 	%r24, %r9, 2;
	add.s32 	%r25, %r6, %r24;
	ld.shared.f32 	%f24, [%r25];
	add.f32 	%f25, %f23, %f24;
	st.shared.f32 	[%r6], %f25;
	ld.shared.f32 	%f26, [%r7];
	add.s32 	%r26, %r7, %r24;
	ld.shared.f32 	%f27, [%r26];
	add.f32 	%f28, %f26, %f27;
	st.shared.f32 	[%r7], %f28;
	bar.sync 	0;
$L__BB1_5:
	setp.gt.u32 	%p4, %r27, 3;
	mov.u32 	%r27, %r9;
	@%p4 bra 	$L__BB1_3;
$L__BB1_6:
	ld.param.u64 	%rd38, [_Z6cg_onePfPiS_S_S_S_S_i_param_6];
	cvta.to.global.u64 	%rd31, %rd6;
	cvta.to.global.u64 	%rd32, %rd38;
	ld.shared.f32 	%f29, [_ZZ6cg_onePfPiS_S_S_S_S_iE16shared_r_squared];
	mul.wide.u32 	%rd33, %r2, 4;
	add.s64 	%rd34, %rd31, %rd33;
	st.global.f32 	[%rd34], %f29;
	ld.shared.f32 	%f30, [_ZZ6cg_onePfPiS_S_S_S_S_iE12shared_p_sum];
	add.s64 	%rd35, %rd32, %rd33;
	st.global.f32 	[%rd35], %f30;
	ret;

}
	// .globl	_Z6cg_twoPfS_i
.visible .entry _Z6cg_twoPfS_i(
	.param .u64 .ptr .align 1 _Z6cg_twoPfS_i_param_0,
	.param .u64 .ptr .align 1 _Z6cg_twoPfS_i_param_1,
	.param .u32 _Z6cg_twoPfS_i_param_2
)
{
	.reg .pred 	%p<6>;
	.reg .b32 	%r<17>;
	.reg .b32 	%f<12>;
	.reg .b64 	%rd<10>;
	// demoted variable
	.shared .align 4 .b8 _ZZ6cg_twoPfS_iE16shared_r_squared[4096];
	// demoted variable
	.shared .align 4 .b8 _ZZ6cg_twoPfS_iE12shared_p_sum[4096];
	ld.param.u64 	%rd3, [_Z6cg_twoPfS_i_param_0];
	ld.param.u64 	%rd2, [_Z6cg_twoPfS_i_param_1];
	ld.param.u32 	%r7, [_Z6cg_twoPfS_i_param_2];
	cvta.to.global.u64 	%rd1, %rd3;
	mov.u32 	%r1, %tid.x;
	setp.ge.s32 	%p1, %r1, %r7;
	shl.b32 	%r8, %r1, 2;
	mov.u32 	%r9, _ZZ6cg_twoPfS_iE16shared_r_squared;
	add.s32 	%r2, %r9, %r8;
	mov.u32 	%r10, _ZZ6cg_twoPfS_iE12shared_p_sum;
	add.s32 	%r3, %r10, %r8;
	@%p1 bra 	$L__BB2_2;
	cvta.to.global.u64 	%rd4, %rd2;
	mul.wide.u32 	%rd5, %r1, 4;
	add.s64 	%rd6, %rd1, %rd5;
	ld.global.f32 	%f1, [%rd6];
	st.shared.f32 	[%r2], %f1;
	add.s64 	%rd7, %rd4, %rd5;
	ld.global.f32 	%f2, [%rd7];
	st.shared.f32 	[%r3], %f2;
	bra.uni 	$L__BB2_3;
$L__BB2_2:
	mov.b32 	%r11, 0;
	st.shared.u32 	[%r2], %r11;
	st.shared.u32 	[%r3], %r11;
$L__BB2_3:
	bar.sync 	0;
	mov.u32 	%r16, %ntid.x;
	setp.lt.u32 	%p2, %r16, 2;
	@%p2 bra 	$L__BB2_7;
$L__BB2_4:
	shr.u32 	%r6, %r16, 1;
	setp.ge.u32 	%p3, %r1, %r6;
	@%p3 bra 	$L__BB2_6;
	ld.shared.f32 	%f3, [%r2];
	shl.b32 	%r12, %r6, 2;
	add.s32 	%r13, %r2, %r12;
	ld.shared.f32 	%f4, [%r13];
	add.f32 	%f5, %f3, %f4;
	st.shared.f32 	[%r2], %f5;
	ld.shared.f32 	%f6, [%r3];
	add.s32 	%r14, %r3, %r12;
	ld.shared.f32 	%f7, [%r14];
	add.f32 	%f8, %f6, %f7;
	st.shared.f32 	[%r3], %f8;
	bar.sync 	0;
$L__BB2_6:
	setp.gt.u32 	%p4, %r16, 3;
	mov.u32 	%r16, %r6;
	@%p4 bra 	$L__BB2_4;
$L__BB2_7:
	setp.ne.s32 	%p5, %r1, 0;
	@%p5 bra 	$L__BB2_9;
	ld.shared.f32 	%f9, [_ZZ6cg_twoPfS_iE16shared_r_squared];
	ld.shared.f32 	%f10, [_ZZ6cg_twoPfS_iE12shared_p_sum];
	div.rn.f32 	%f11, %f9, %f10;
	mov.u32 	%r15, %ctaid.x;
	mul.wide.u32 	%rd8, %r15, 4;
	add.s64 	%rd9, %rd1, %rd8;
	st.global.f32 	[%rd9], %f11;
$L__BB2_9:
	ret;

}
	// .globl	_Z8cg_threePfS_S_i
.visible .entry _Z8cg_threePfS_S_i(
	.param .u64 .ptr .align 1 _Z8cg_threePfS_S_i_param_0,
	.param .u64 .ptr .align 1 _Z8cg_threePfS_S_i_param_1,
	.param .u64 .ptr .align 1 _Z8cg_threePfS_S_i_param_2,
	.param .u32 _Z8cg_threePfS_S_i_param_3
)
{
	.reg .b32 	%r<5>;
	.reg .b32 	%f<5>;
	.reg .b64 	%rd<10>;

	ld.param.u64 	%rd1, [_Z8cg_threePfS_S_i_param_0];
	ld.param.u64 	%rd2, [_Z8cg_threePfS_S_i_param_1];
	ld.param.u64 	%rd3, [_Z8cg_threePfS_S_i_param_2];
	cvta.to.global.u64 	%rd4, %rd2;
	cvta.to.global.u64 	%rd5, %rd1;
	cvta.to.global.u64 	%rd6, %rd3;
	mov.u32 	%r1, %ntid.x;
	mov.u32 	%r2, %ctaid.x;
	mov.u32 	%r3, %tid.x;
	mad.lo.s32 	%r4, %r1, %r2, %r3;
	ld.global.f32 	%f1, [%rd6];
	mul.wide.s32 	%rd7, %r4, 4;
	add.s64 	%rd8, %rd5, %rd7;
	ld.global.f32 	%f2, [%rd8];
	add.s64 	%rd9, %rd4, %rd7;
	ld.global.f32 	%f3, [%rd9];
	fma.rn.f32 	%f4, %f1, %f3, %f2;
	st.global.f32 	[%rd8], %f4;
	ret;

}


// ===== COMPILED SASS (sm_100) =====

	.target	sm_100

	.elftype	@"ET_EXEC"


//--------------------- .note.nv.tkinfo           --------------------------
	.section	.note.nv.tkinfo,"",@"SHT_NOTE"
	.sectionflags	@"SHF_NOTE_NV_TKINFO"
	.tkinfo
        /*0018*/ 	.word	0x00000002
        /*0030*/ 	.string	""
        /*0030*/ 	.string	"ptxas"
        /*0030*/ 	.string	"Cuda compilation tools, release 13.0, V13.0.88"
        /*0030*/ 	.string	"Build cuda_13.0.r13.0/compiler.36424714_0"
        /*0030*/ 	.string	"-arch sm_100 -m 64 "



//--------------------- .note.nv.cuinfo           --------------------------
	.section	.note.nv.cuinfo,"",@"SHT_NOTE"
	.sectionflags	@"SHF_NOTE_NV_CUINFO"
        /*0018*/ 	.short	0x0002
        /*001a*/ 	.short	0x0064
        /*001c*/ 	.short	0x0082
	.zero		2


//--------------------- .nv.info                  --------------------------
	.section	.nv.info,"",@"SHT_CUDA_INFO"
	.align	4


	//----- nvinfo : EIATTR_REGCOUNT
	.align		4
        /*0000*/ 	.byte	0x04, 0x2f
        /*0002*/ 	.short	(.L_1 - .L_0)
	.align		4
.L_0:
        /*0004*/ 	.word	index@(_Z14cg_full_globalPfPiS_S_S_S_S_i)
        /*0008*/ 	.word	0x0000001e


	//----- nvinfo : EIATTR_FRAME_SIZE
	.align		4
.L_1:
        /*000c*/ 	.byte	0x04, 0x11
        /*000e*/ 	.short	(.L_3 - .L_2)
	.align		4
.L_2:
        /*0010*/ 	.word	index@($__internal_1_$__cuda_sm3x_div_rn_noftz_f32_slowpath)
        /*0014*/ 	.word	0x00000000


	//----- nvinfo : EIATTR_FRAME_SIZE
	.align		4
.L_3:
        /*0018*/ 	.byte	0x04, 0x11
        /*001a*/ 	.short	(.L_5 - .L_4)
	.align		4
.L_4:
        /*001c*/ 	.word	index@(_Z14cg_full_globalPfPiS_S_S_S_S_i)
        /*0020*/ 	.word	0x00000000


	//----- nvinfo : EIATTR_REGCOUNT
	.align		4
.L_5:
        /*0024*/ 	.byte	0x04, 0x2f
        /*0026*/ 	.short	(.L_7 - .L_6)
	.align		4
.L_6:
        /*0028*/ 	.word	index@(_Z6cg_onePfPiS_S_S_S_S_i)
        /*002c*/ 	.word	0x0000001e


	//----- nvinfo : EIATTR_FRAME_SIZE
	.align		4
.L_7:
        /*0030*/ 	.byte	0x04, 0x11
        /*0032*/ 	.short	(.L_9 - .L_8)
	.align		4
.L_8:
        /*0034*/ 	.word	index@(_Z6cg_onePfPiS_S_S_S_S_i)
        /*0038*/ 	.word	0x00000000


	//----- nvinfo : EIATTR_REGCOUNT
	.align		4
.L_9:
        /*003c*/ 	.byte	0x04, 0x2f
        /*003e*/ 	.short	(.L_11 - .L_10)
	.align		4
.L_10:
        /*0040*/ 	.word	index@(_Z6cg_twoPfS_i)
        /*0044*/ 	.word	0x0000000e


	//----- nvinfo : EIATTR_FRAME_SIZE
	.align		4
.L_11:
        /*0048*/ 	.byte	0x04, 0x11
        /*004a*/ 	.short	(.L_13 - .L_12)
	.align		4
.L_12:
        /*004c*/ 	.word	index@($__internal_0_$__cuda_sm3x_div_rn_noftz_f32_slowpath)
        /*0050*/ 	.word	0x00000000


	//----- nvinfo : EIATTR_FRAME_SIZE
	.align		4
.L_13:
        /*0054*/ 	.byte	0x04, 0x11
        /*0056*/ 	.short	(.L_15 - .L_14)
	.align		4
.L_14:
        /*0058*/ 	.word	index@(_Z6cg_twoPfS_i)
        /*005c*/ 	.word	0x00000000


	//----- nvinfo : EIATTR_REGCOUNT
	.align		4
.L_15:
        /*0060*/ 	.byte	0x04, 0x2f
        /*0062*/ 	.short	(.L_17 - .L_16)
	.align		4
.L_16:
        /*0064*/ 	.word	index@(_Z8cg_threePfS_S_i)
        /*0068*/ 	.word	0x0000000c


	//----- nvinfo : EIATTR_FRAME_SIZE
	.align		4
.L_17:
        /*006c*/ 	.byte	0x04, 0x11
        /*006e*/ 	.short	(.L_19 - .L_18)
	.align		4
.L_18:
        /*0070*/ 	.word	index@(_Z8cg_threePfS_S_i)
        /*0074*/ 	.word	0x00000000


	//----- nvinfo : EIATTR_MIN_STACK_SIZE
	.align		4
.L_19:
        /*0078*/ 	.byte	0x04, 0x12
        /*007a*/ 	.short	(.L_21 - .L_20)
	.align		4
.L_20:
        /*007c*/ 	.word	index@(_Z8cg_threePfS_S_i)
        /*0080*/ 	.word	0x00000000


	//----- nvinfo : EIATTR_MIN_STACK_SIZE
	.align		4
.L_21:
        /*0084*/ 	.byte	0x04, 0x12
        /*0086*/ 	.short	(.L_23 - .L_22)
	.align		4
.L_22:
        /*0088*/ 	.word	index@(_Z6cg_twoPfS_i)
        /*008c*/ 	.word	0x00000000


	//----- nvinfo : EIATTR_MIN_STACK_SIZE
	.align		4
.L_23:
        /*0090*/ 	.byte	0x04, 0x12
        /*0092*/ 	.short	(.L_25 - .L_24)
	.align		4
.L_24:
        /*0094*/ 	.word	index@(_Z6cg_onePfPiS_S_S_S_S_i)
        /*0098*/ 	.word	0x00000000


	//----- nvinfo : EIATTR_MIN_STACK_SIZE
	.align		4
.L_25:
        /*009c*/ 	.byte	0x04, 0x12
        /*009e*/ 	.short	(.L_27 - .L_26)
	.align		4
.L_26:
        /*00a0*/ 	.word	index@(_Z14cg_full_globalPfPiS_S_S_S_S_i)
        /*00a4*/ 	.word	0x00000000
.L_27:


//--------------------- .nv.compat                --------------------------
	.section	.nv.compat,"",@"SHT_CUDA_COMPAT_INFO"
	.align	4
        /*0000*/ 	.byte	0x02, 0x09, 0x00, 0x00, 0x02, 0x02, 0x01, 0x00, 0x02, 0x05, 0x05, 0x00, 0x03, 0x07, 0x01, 0x01
        /*0010*/ 	.byte	0x02, 0x03, 0x00, 0x00, 0x02, 0x06, 0x01, 0x00, 0x04, 0x0b, 0x08, 0x00, 0x01, 0x00, 0x00, 0x00
        /*0020*/ 	.byte	0x00, 0x00, 0x00, 0x00


//--------------------- .nv.info._Z8cg_threePfS_S_i --------------------------
	.section	.nv.info._Z8cg_threePfS_S_i,"",@"SHT_CUDA_INFO"
	.sectionflags	@""
	.align	4


	//----- nvinfo : EIATTR_CUDA_API_VERSION
	.align		4
        /*0000*/ 	.byte	0x04, 0x37
        /*0002*/ 	.short	(.L_29 - .L_28)
.L_28:
        /*0004*/ 	.word	0x00000082


	//----- nvinfo : EIATTR_KPARAM_INFO
	.align		4
.L_29:
        /*0008*/ 	.byte	0x04, 0x17
        /*000a*/ 	.short	(.L_31 - .L_30)
.L_30:
        /*000c*/ 	.word	0x00000000
        /*0010*/ 	.short	0x0003
        /*0012*/ 	.short	0x0018
        /*0014*/ 	.byte	0x00, 0xf0, 0x11, 0x00


	//----- nvinfo : EIATTR_KPARAM_INFO
	.align		4
.L_31:
        /*0018*/ 	.byte	0x04, 0x17
        /*001a*/ 	.short	(.L_33 - .L_32)
.L_32:
        /*001c*/ 	.word	0x00000000
        /*0020*/ 	.short	0x0002
        /*0022*/ 	.short	0x0010
        /*0024*/ 	.byte	0x00, 0xf5, 0x21, 0x00


	//----- nvinfo : EIATTR_KPARAM_INFO
	.align		4
.L_33:
        /*0028*/ 	.byte	0x04, 0x17
        /*002a*/ 	.short	(.L_35 - .L_34)
.L_34:
        /*002c*/ 	.word	0x00000000
        /*0030*/ 	.short	0x0001
        /*0032*/ 	.short	0x0008
        /*0034*/ 	.byte	0x00, 0xf5, 0x21, 0x00


	//----- nvinfo : EIATTR_KPARAM_INFO
	.align		4
.L_35:
        /*0038*/ 	.byte	0x04, 0x17
        /*003a*/ 	.short	(.L_37 - .L_36)
.L_36:
        /*003c*/ 	.word	0x00000000
        /*0040*/ 	.short	0x0000
        /*0042*/ 	.short	0x0000
        /*0044*/ 	.byte	0x00, 0xf5, 0x21, 0x00


	//----- nvinfo : EIATTR_SPARSE_MMA_MASK
	.align		4
.L_37:
        /*0048*/ 	.byte	0x03, 0x50
        /*004a*/ 	.short	0x0000


	//----- nvinfo : EIATTR_MAXREG_COUNT
	.align		4
        /*004c*/ 	.byte	0x03, 0x1b
        /*004e*/ 	.short	0x00ff


	//----- nvinfo : EIATTR_MERCURY_ISA_VERSION
	.align		4
        /*0050*/ 	.byte	0x03, 0x5f
        /*0052*/ 	.short	0x0101


	//----- nvinfo : EIATTR_VRC_CTA_INIT_COUNT
	.align		4
        /*0054*/ 	.byte	0x02, 0x4a
	.zero		1
	.zero		1


	//----- nvinfo : EIATTR_EXIT_INSTR_OFFSETS
	.align		4
        /*0058*/ 	.byte	0x04, 0x1c
        /*005a*/ 	.short	(.L_39 - .L_38)


	//   ....[0]....
.L_38:
        /*005c*/ 	.word	0x00000100


	//----- nvinfo : EIATTR_CBANK_PARAM_SIZE
	.align		4
.L_39:
        /*0060*/ 	.byte	0x03, 0x19
        /*0062*/ 	.short	0x001c


	//----- nvinfo : EIATTR_PARAM_CBANK
	.align		4
        /*0064*/ 	.byte	0x04, 0x0a
        /*0066*/ 	.short	(.L_41 - .L_40)
	.align		4
.L_40:
        /*0068*/ 	.word	index@(.nv.constant0._Z8cg_threePfS_S_i)
        /*006c*/ 	.short	0x0380
        /*006e*/ 	.short	0x001c


	//----- nvinfo : EIATTR_SW_WAR
	.align		4
.L_41:
        /*0070*/ 	.byte	0x04, 0x36
        /*0072*/ 	.short	(.L_43 - .L_42)
.L_42:
        /*0074*/ 	.word	0x00000008
.L_43:


//--------------------- .nv.info._Z6cg_twoPfS_i   --------------------------
	.section	.nv.info._Z6cg_twoPfS_i,"",@"SHT_CUDA_INFO"
	.sectionflags	@""
	.align	4


	//----- nvinfo : EIATTR_CUDA_API_VERSION
	.align		4
        /*0000*/ 	.byte	0x04, 0x37
        /*0002*/ 	.short	(.L_45 - .L_44)
.L_44:
        /*0004*/ 	.word	0x00000082


	//----- nvinfo : EIATTR_KPARAM_INFO
	.align		4
.L_45:
        /*0008*/ 	.byte	0x04, 0x17
        /*000a*/ 	.short	(.L_47 - .L_46)
.L_46:
        /*000c*/ 	.word	0x00000000
        /*0010*/ 	.short	0x0002
        /*0012*/ 	.short	0x0010
        /*0014*/ 	.byte	0x00, 0xf0, 0x11, 0x00


	//----- nvinfo : EIATTR_KPARAM_INFO
	.align		4
.L_47:
        /*0018*/ 	.byte	0x04, 0x17
        /*001a*/ 	.short	(.L_49 - .L_48)
.L_48:
        /*001c*/ 	.word	0x00000000
        /*0020*/ 	.short	0x0001
        /*0022*/ 	.short	0x0008
        /*0024*/ 	.byte	0x00, 0xf5, 0x21, 0x00


	//----- nvinfo : EIATTR_KPARAM_INFO
	.align		4
.L_49:
        /*0028*/ 	.byte	0x04, 0x17
        /*002a*/ 	.short	(.L_51 - .L_50)
.L_50:
        /*002c*/ 	.word	0x00000000
        /*0030*/ 	.short	0x0000
        /*0032*/ 	.short	0x0000
        /*0034*/ 	.byte	0x00, 0xf5, 0x21, 0x00


	//----- nvinfo : EIATTR_SPARSE_MMA_MASK
	.align		4
.L_51:
        /*0038*/ 	.byte	0x03, 0x50
        /*003a*/ 	.short	0x0000


	//----- nvinfo : EIATTR_MAXREG_COUNT
	.align		4
        /*003c*/ 	.byte	0x03, 0x1b
        /*003e*/ 	.short	0x00ff


	//----- nvinfo : EIATTR_NUM_BARRIERS
	.align		4
        /*0040*/ 	.byte	0x02, 0x4c
        /*0042*/ 	.byte	0x01
	.zero		1


	//----- nvinfo : EIATTR_MERCURY_ISA_VERSION
	.align		4
        /*0044*/ 	.byte	0x03, 0x5f
        /*0046*/ 	.short	0x0101


	//----- nvinfo : EIATTR_VRC_CTA_INIT_COUNT
	.align		4
        /*0048*/ 	.byte	0x02, 0x4a
	.zero		1
	.zero		1


	//----- nvinfo : EIATTR_EXIT_INSTR_OFFSETS
	.align		4
        /*004c*/ 	.byte	0x04, 0x1c
        /*004e*/ 	.short	(.L_53 - .L_52)


	//   ....[0]....
.L_52:
        /*0050*/ 	.word	0x00000300


	//   ....[1]....
        /*0054*/ 	.word	0x00000440


	//----- nvinfo : EIATTR_CRS_STACK_SIZE
	.align		4
.L_53:
        /*0058*/ 	.byte	0x04, 0x1e
        /*005a*/ 	.short	(.L_55 - .L_54)
.L_54:
        /*005c*/ 	.word	0x00000000


	//----- nvinfo : EIATTR_CBANK_PARAM_SIZE
	.align		4
.L_55:
        /*0060*/ 	.byte	0x03, 0x19
        /*0062*/ 	.short	0x0014


	//----- nvinfo : EIATTR_PARAM_CBANK
	.align		4
        /*0064*/ 	.byte	0x04, 0x0a
        /*0066*/ 	.short	(.L_57 - .L_56)
	.align		4
.L_56:
        /*0068*/ 	.word	index@(.nv.constant0._Z6cg_twoPfS_i)
        /*006c*/ 	.short	0x0380
        /*006e*/ 	.short	0x0014


	//----- nvinfo : EIATTR_SW_WAR
	.align		4
.L_57:
        /*0070*/ 	.byte	0x04, 0x36
        /*0072*/ 	.short	(.L_59 - .L_58)
.L_58:
        /*0074*/ 	.word	0x00000008
.L_59:


//--------------------- .nv.info._Z6cg_onePfPiS_S_S_S_S_i --------------------------
	.section	.nv.info._Z6cg_onePfPiS_S_S_S_S_i,"",@"SHT_CUDA_INFO"
	.sectionflags	@""
	.align	4


	//----- nvinfo : EIATTR_CUDA_API_VERSION
	.align		4
        /*0000*/ 	.byte	0x04, 0x37
        /*0002*/ 	.short	(.L_61 - .L_60)
.L_60:
        /*0004*/ 	.word	0x00000082


	//----- nvinfo : EIATTR_KPARAM_INFO
	.align		4
.L_61:
        /*0008*/ 	.byte	0x04, 0x17
        /*000a*/ 	.short	(.L_63 - .L_62)
.L_62:
        /*000c*/ 	.word	0x00000000
        /*0010*/ 	.short	0x0007
        /*0012*/ 	.short	0x0038
        /*0014*/ 	.byte	0x00, 0xf0, 0x11, 0x00


	//----- nvinfo : EIATTR_KPARAM_INFO
	.align		4
.L_63:
        /*0018*/ 	.byte	0x04, 0x17
        /*001a*/ 	.short	(.L_65 - .L_64)
.L_64:
        /*001c*/ 	.word	0x00000000
        /*0020*/ 	.short	0x0006
        /*0022*/ 	.short	0x0030
        /*0024*/ 	.byte	0x00, 0xf5, 0x21, 0x00


	//----- nvinfo : EIATTR_KPARAM_INFO
	.align		4
.L_65:
        /*0028*/ 	.byte	0x04, 0x17
        /*002a*/ 	.short	(.L_67 - .L_66)
.L_66:
        /*002c*/ 	.word	0x00000000
        /*0030*/ 	.short	0x0005
        /*0032*/ 	.short	0x0028
        /*0034*/ 	.byte	0x00, 0xf5, 0x21, 0x00


	//----- nvinfo : EIATTR_KPARAM_INFO
	.align		4
.L_67:
        /*0038*/ 	.byte	0x04, 0x17
        /*003a*/ 	.short	(.L_69 - .L_68)
.L_68:
        /*003c*/ 	.word	0x00000000
        /*0040*/ 	.short	0x0004
        /*0042*/ 	.short	0x0020
        /*0044*/ 	.byte	0x00, 0xf5, 0x21, 0x00


	//----- nvinfo : EIATTR_KPARAM_INFO
	.align		4
.L_69:
        /*0048*/ 	.byte	0x04, 0x17
        /*004a*/ 	.short	(.L_71 - .L_70)
.L_70:
        /*004c*/ 	.word	0x00000000
        /*0050*/ 	.short	0x0003
        /*0052*/ 	.short	0x0018
        /*0054*/ 	.byte	0x00, 0xf5, 0x21, 0x00


	//----- nvinfo : EIATTR_KPARAM_INFO
	.align		4
.L_71:
        /*0058*/ 	.byte	0x04, 0x17
        /*005a*/ 	.short	(.L_73 - .L_72)
.L_72:
        /*005c*/ 	.word	0x00000000
        /*0060*/ 	.short	0x0002
        /*0062*/ 	.short	0x0010
        /*0064*/ 	.byte	0x00, 0xf5, 0x21, 0x00


	//----- nvinfo : EIATTR_KPARAM_INFO
	.align		4
.L_73:
        /*0068*/ 	.byte	0x04, 0x17
        /*006a*/ 	.short	(.L_75 - .L_74)
.L_74:
        /*006c*/ 	.word	0x00000000
        /*0070*/ 	.short	0x0001
        /*0072*/ 	.short	0x0008
        /*0074*/ 	.byte	0x00, 0xf5, 0x21, 0x00


	//----- nvinfo : EIATTR_KPARAM_INFO
	.align		4
.L_75:
        /*0078*/ 	.byte	0x04, 0x17
        /*007a*/ 	.short	(.L_77 - .L_76)
.L_76:
        /*007c*/ 	.word	0x00000000
        /*0080*/ 	.short	0x0000
        /*0082*/ 	.short	0x0000
        /*0084*/ 	.byte	0x00, 0xf5, 0x21, 0x00


	//----- nvinfo : EIATTR_SPARSE_MMA_MASK
	.align		4
.L_77:
        /*0088*/ 	.byte	0x03, 0x50
        /*008a*/ 	.short	0x0000


	//----- nvinfo : EIATTR_MAXREG_COUNT
	.align		4
        /*008c*/ 	.byte	0x03, 0x1b
        /*008e*/ 	.short	0x00ff


	//----- nvinfo : EIATTR_NUM_BARRIERS
	.align		4
        /*0090*/ 	.byte	0x02, 0x4c
        /*0092*/ 	.byte	0x01
	.zero		1


	//----- nvinfo : EIATTR_MERCURY_ISA_VERSION
	.align		4
        /*0094*/ 	.byte	0x03, 0x5f
        /*0096*/ 	.short	0x0101


	//----- nvinfo : EIATTR_VRC_CTA_INIT_COUNT
	.align		4
        /*0098*/ 	.byte	0x02, 0x4a
	.zero		1
	.zero		1


	//----- nvinfo : EIATTR_EXIT_INSTR_OFFSETS
	.align		4
        /*009c*/ 	.byte	0x04, 0x1c
        /*009e*/ 	.short	(.L_79 - .L_78)


	//   ....[0]....
.L_78:
        /*00a0*/ 	.word	0x00000690


	//----- nvinfo : EIATTR_CRS_STACK_SIZE
	.align		4
.L_79:
        /*00a4*/ 	.byte	0x04, 0x1e
        /*00a6*/ 	.short	(.L_81 - .L_80)
.L_80:
        /*00a8*/ 	.word	0x00000000


	//----- nvinfo : EIATTR_CBANK_PARAM_SIZE
	.align		4
.L_81:
        /*00ac*/ 	.byte	0x03, 0x19
        /*00ae*/ 	.short	0x003c


	//----- nvinfo : EIATTR_PARAM_CBANK
	.align		4
        /*00b0*/ 	.byte	0x04, 0x0a
        /*00b2*/ 	.short	(.L_83 - .L_82)
	.align		4
.L_82:
        /*00b4*/ 	.word	index@(.nv.constant0._Z6cg_onePfPiS_S_S_S_S_i)
        /*00b8*/ 	.short	0x0380
        /*00ba*/ 	.short	0x003c


	//----- nvinfo : EIATTR_SW_WAR
	.align		4
.L_83:
        /*00bc*/ 	.byte	0x04, 0x36
        /*00be*/ 	.short	(.L_85 - .L_84)
.L_84:
        /*00c0*/ 	.word	0x00000008
.L_85:


//--------------------- .nv.info._Z14cg_full_globalPfPiS_S_S_S_S_i --------------------------
	.section	.nv.info._Z14cg_full_globalPfPiS_S_S_S_S_i,"",@"SHT_CUDA_INFO"
	.sectionflags	@""
	.align	4


	//----- nvinfo : EIATTR_CUDA_API_VERSION
	.align		4
        /*0000*/ 	.byte	0x04, 0x37
        /*0002*/ 	.short	(.L_87 - .L_86)
.L_86:
        /*0004*/ 	.word	0x00000082


	//----- nvinfo : EIATTR_KPARAM_INFO
	.align		4
.L_87:
        /*0008*/ 	.byte	0x04, 0x17
        /*000a*/ 	.short	(.L_89 - .L_88)
.L_88:
        /*000c*/ 	.word	0x00000000
        /*0010*/ 	.short	0x0007
        /*0012*/ 	.short	0x0038
        /*0014*/ 	.byte	0x00, 0xf0, 0x11, 0x00


	//----- nvinfo : EIATTR_KPARAM_INFO
	.align		4
.L_89:
        /*0018*/ 	.byte	0x04, 0x17
        /*001a*/ 	.short	(.L_91 - .L_90)
.L_90:
        /*001c*/ 	.word	0x00000000
        /*0020*/ 	.short	0x0006
        /*0022*/ 	.short	0x0030
        /*0024*/ 	.byte	0x00, 0xf5, 0x21, 0x00


	//----- nvinfo : EIATTR_KPARAM_INFO
	.align		4
.L_91:
        /*0028*/ 	.byte	0x04, 0x17
        /*002a*/ 	.short	(.L_93 - .L_92)
.L_92:
        /*002c*/ 	.word	0x00000000
        /*0030*/ 	.short	0x0005
        /*0032*/ 	.short	0x0028
        /*0034*/ 	.byte	0x00, 0xf5, 0x21, 0x00


	//----- nvinfo : EIATTR_KPARAM_INFO
	.align		4
.L_93:
        /*0038*/ 	.byte	0x04, 0x17
        /*003a*/ 	.short	(.L_95 - .L_94)
.L_94:
        /*003c*/ 	.word	0x00000000
        /*0040*/ 	.short	0x0004
        /*0042*/ 	.short	0x0020
        /*0044*/ 	.byte	0x00, 0xf5, 0x21, 0x00


	//----- nvinfo : EIATTR_KPARAM_INFO
	.align		4
.L_95:
        /*0048*/ 	.byte	0x04, 0x17
        /*004a*/ 	.short	(.L_97 - .L_96)
.L_96:
        /*004c*/ 	.word	0x00000000
        /*0050*/ 	.short	0x0003
        /*0052*/ 	.short	0x0018
        /*0054*/ 	.byte	0x00, 0xf5, 0x21, 0x00


	//----- nvinfo : EIATTR_KPARAM_INFO
	.align		4
.L_97:
        /*0058*/ 	.byte	0x04, 0x17
        /*005a*/ 	.short	(.L_99 - .L_98)
.L_98:
        /*005c*/ 	.word	0x00000000
        /*0060*/ 	.short	0x0002
        /*0062*/ 	.short	0x0010
        /*0064*/ 	.byte	0x00, 0xf5, 0x21, 0x00


	//----- nvinfo : EIATTR_KPARAM_INFO
	.align		4
.L_99:
        /*0068*/ 	.byte	0x04, 0x17
        /*006a*/ 	.short	(.L_101 - .L_100)
.L_100:
        /*006c*/ 	.word	0x00000000
        /*0070*/ 	.short	0x0001
        /*0072*/ 	.short	0x0008
        /*0074*/ 	.byte	0x00, 0xf5, 0x21, 0x00


	//----- nvinfo : EIATTR_KPARAM_INFO
	.align		4
.L_101:
        /*0078*/ 	.byte	0x04, 0x17
        /*007a*/ 	.short	(.L_103 - .L_102)
.L_102:
        /*007c*/ 	.word	0x00000000
        /*0080*/ 	.short	0x0000
        /*0082*/ 	.short	0x0000
        /*0084*/ 	.byte	0x00, 0xf5, 0x21, 0x00


	//----- nvinfo : EIATTR_SPARSE_MMA_MASK
	.align		4
.L_103:
        /*0088*/ 	.byte	0x03, 0x50
        /*008a*/ 	.short	0x0000


	//----- nvinfo : EIATTR_MAXREG_COUNT
	.align		4
        /*008c*/ 	.byte	0x03, 0x1b
        /*008e*/ 	.short	0x00ff


	//----- nvinfo : EIATTR_NUM_BARRIERS
	.align		4
        /*0090*/ 	.byte	0x02, 0x4c
        /*0092*/ 	.byte	0x01
	.zero		1


	//----- nvinfo : EIATTR_MERCURY_ISA_VERSION
	.align		4
        /*0094*/ 	.byte	0x03, 0x5f
        /*0096*/ 	.short	0x0101


	//----- nvinfo : EIATTR_VRC_CTA_INIT_COUNT
	.align		4
        /*0098*/ 	.byte	0x02, 0x4a
	.zero		1
	.zero		1


	//----- nvinfo : EIATTR_EXIT_INSTR_OFFSETS
	.align		4
        /*009c*/ 	.byte	0x04, 0x1c
        /*009e*/ 	.short	(.L_105 - .L_104)


	//   ....[0]....
.L_104:
        /*00a0*/ 	.word	0x00000080


	//   ....[1]....
        /*00a4*/ 	.word	0x000009c0


	//----- nvinfo : EIATTR_CRS_STACK_SIZE
	.align		4
.L_105:
        /*00a8*/ 	.byte	0x04, 0x1e
        /*00aa*/ 	.short	(.L_107 - .L_106)
.L_106:
        /*00ac*/ 	.word	0x00000000


	//----- nvinfo : EIATTR_CBANK_PARAM_SIZE
	.align		4
.L_107:
        /*00b0*/ 	.byte	0x03, 0x19
        /*00b2*/ 	.short	0x003c


	//----- nvinfo : EIATTR_PARAM_CBANK
	.align		4
        /*00b4*/ 	.byte	0x04, 0x0a
        /*00b6*/ 	.short	(.L_109 - .L_108)
	.align		4
.L_108:
        /*00b8*/ 	.word	index@(.nv.constant0._Z14cg_full_globalPfPiS_S_S_S_S_i)
        /*00bc*/ 	.short	0x0380
        /*00be*/ 	.short	0x003c


	//----- nvinfo : EIATTR_SW_WAR
	.align		4
.L_109:
        /*00c0*/ 	.byte	0x04, 0x36
        /*00c2*/ 	.short	(.L_111 - .L_110)
.L_110:
        /*00c4*/ 	.word	0x00000008
.L_111:


//--------------------- .nv.callgraph             --------------------------
	.section	.nv.callgraph,"",@"SHT_CUDA_CALLGRAPH"
	.align	4
	.sectionentsize	8
	.align		4
        /*0000*/ 	.word	0x00000000
	.align		4
        /*0004*/ 	.word	0xffffffff
	.align		4
        /*0008*/ 	.word	0x00000000
	.align		4
        /*000c*/ 	.word	0xfffffffe
	.align		4
        /*0010*/ 	.word	0x00000000
	.align		4
        /*0014*/ 	.word	0xfffffffd
	.align		4
        /*0018*/ 	.word	0x00000000
	.align		4
        /*001c*/ 	.word	0xfffffffc


//--------------------- .text._Z8cg_threePfS_S_i  --------------------------
	.section	.text._Z8cg_threePfS_S_i,"ax",@progbits
	.align	128
        .global         _Z8cg_threePfS_S_i
        .type           _Z8cg_threePfS_S_i,@function
        .size           _Z8cg_threePfS_S_i,(.L_x_40 - _Z8cg_threePfS_S_i)
        .other          _Z8cg_threePfS_S_i,@"STO_CUDA_ENTRY STV_DEFAULT"
_Z8cg_threePfS_S_i:
.text._Z8cg_threePfS_S_i:
[----:B------:R-:W-:Y:S01]  /*0000*/  LDC R1, c[0x0][0x37c] ;  /* 0x0000df00ff017b82 */ /* 0x000fe20000000800 */
[----:B------:R-:W0:Y:S07]  /*0010*/  S2R R9, SR_CTAID.X ;  /* 0x0000000000097919 */ /* 0x000e2e0000002500 */
[----:B------:R-:W1:Y:S01]  /*0020*/  LDC.64 R6, c[0x0][0x388] ;  /* 0x0000e200ff067b82 */ /* 0x000e620000000a00 */
[----:B------:R-:W0:Y:S01]  /*0030*/  LDCU UR6, c[0x0][0x360] ;  /* 0x00006c00ff0677ac */ /* 0x000e220008000800 */
[----:B------:R-:W0:Y:S01]  /*0040*/  S2R R0, SR_TID.X ;  /* 0x0000000000007919 */ /* 0x000e220000002100 */
[----:B------:R-:W2:Y:S05]  /*0050*/  LDCU.64 UR4, c[0x0][0x358] ;  /* 0x00006b00ff0477ac */ /* 0x000eaa0008000a00 */
[----:B------:R-:W3:Y:S08]  /*0060*/  LDC.64 R4, c[0x0][0x380] ;  /* 0x0000e000ff047b82 */ /* 0x000ef00000000a00 */
[----:B------:R-:W2:Y:S01]  /*0070*/  LDC.64 R2, c[0x0][0x390] ;  /* 0x0000e400ff027b82 */ /* 0x000ea20000000a00 */
[----:B0-----:R-:W-:-:S04]  /*0080*/  IMAD R9, R9, UR6, R0 ;  /* 0x0000000609097c24 */ /* 0x001fc8000f8e0200 */
[C---:B-1----:R-:W-:Y:S01]  /*0090*/  IMAD.WIDE R6, R9.reuse, 0x4, R6 ;  /* 0x0000000409067825 */ /* 0x042fe200078e0206 */
[----:B--2---:R-:W2:Y:S03]  /*00a0*/  LDG.E R2, desc[UR4][R2.64] ;  /* 0x0000000402027981 */ /* 0x004ea6000c1e1900 */
[----:B---3--:R-:W-:Y:S02]  /*00b0*/  IMAD.WIDE R4, R9, 0x4, R4 ;  /* 0x0000000409047825 */ /* 0x008fe400078e0204 */
[----:B------:R-:W2:Y:S04]  /*00c0*/  LDG.E R6, desc[UR4][R6.64] ;  /* 0x0000000406067981 */ /* 0x000ea8000c1e1900 */
[----:B------:R-:W2:Y:S02]  /*00d0*/  LDG.E R9, desc[UR4][R4.64] ;  /* 0x0000000404097981 */ /* 0x000ea4000c1e1900 */
[----:B--2---:R-:W-:-:S05]  /*00e0*/  FFMA R9, R2, R6, R9 ;  /* 0x0000000602097223 */ /* 0x004fca0000000009 */
[----:B------:R-:W-:Y:S01]  /*00f0*/  STG.E desc[UR4][R4.64], R9 ;  /* 0x0000000904007986 */ /* 0x000fe2000c101904 */
[----:B------:R-:W-:Y:S05]  /*0100*/  EXIT ;  /* 0x000000000000794d */ /* 0x000fea0003800000 */
.L_x_0:
[----:B------:R-:W-:-:S00]  /*0110*/  BRA `(.L_x_0) ;  /* 0xfffffffc00fc7947 */ /* 0x000fc0000383ffff */
[----:B------:R-:W-:-:S00]  /*0120*/  NOP ;  /* 0x0000000000007918 */ /* 0x000fc00000000000 */
        /* <DEDUP_REMOVED lines=13> */
.L_x_40:


//--------------------- .text._Z6cg_twoPfS_i      --------------------------
	.section	.text._Z6cg_twoPfS_i,"ax",@progbits
	.align	128
        .global         _Z6cg_twoPfS_i
        .type           _Z6cg_twoPfS_i,@function
        .size           _Z6cg_twoPfS_i,(.L_x_38 - _Z6cg_twoPfS_i)
        .other          _Z6cg_twoPfS_i,@"STO_CUDA_ENTRY STV_DEFAULT"
_Z6cg_twoPfS_i:
.text._Z6cg_twoPfS_i:
[----:B------:R-:W-:Y:S01]  /*0000*/  LDC R1, c[0x0][0x37c] ;  /* 0x0000df00ff017b82 */ /* 0x000fe20000000800 */
[----:B------:R-:W0:Y:S01]  /*0010*/  S2R R9, SR_TID.X ;  /* 0x0000000000097919 */ /* 0x000e220000002100 */
[----:B------:R-:W0:Y:S06]  /*0020*/  LDCU UR4, c[0x0][0x390] ;  /* 0x00007200ff0477ac */ /* 0x000e2c0008000800 */
[----:B------:R-:W1:Y:S01]  /*0030*/  LDC.64 R2, c[0x0][0x380] ;  /* 0x0000e000ff027b82 */ /* 0x000e620000000a00 */
[----:B------:R-:W2:Y:S07]  /*0040*/  LDCU.64 UR8, c[0x0][0x358] ;  /* 0x00006b00ff0877ac */ /* 0x000eae0008000a00 */
[----:B------:R-:W3:Y:S01]  /*0050*/  LDC.64 R4, c[0x0][0x388] ;  /* 0x0000e200ff047b82 */ /* 0x000ee20000000a00 */
[----:B0-----:R-:W-:-:S13]  /*0060*/  ISETP.GE.AND P0, PT, R9, UR4, PT ;  /* 0x0000000409007c0c */ /* 0x001fda000bf06270 */
[----:B-1----:R-:W-:-:S04]  /*0070*/  @!P0 IMAD.WIDE.U32 R2, R9, 0x4, R2 ;  /* 0x0000000409028825 */ /* 0x002fc800078e0002 */
[----:B---3--:R-:W-:Y:S02]  /*0080*/  @!P0 IMAD.WIDE.U32 R4, R9, 0x4, R4 ;  /* 0x0000000409048825 */ /* 0x008fe400078e0004 */
[----:B--2---:R-:W2:Y:S04]  /*0090*/  @!P0 LDG.E R3, desc[UR8][R2.64] ;  /* 0x0000000802038981 */ /* 0x004ea8000c1e1900 */
[----:B------:R-:W3:Y:S01]  /*00a0*/  @!P0 LDG.E R5, desc[UR8][R4.64] ;  /* 0x0000000804058981 */ /* 0x000ee2000c1e1900 */
[----:B------:R-:W0:Y:S01]  /*00b0*/  S2UR UR6, SR_CgaCtaId ;  /* 0x00000000000679c3 */ /* 0x000e220000008800 */
[----:B------:R-:W-:Y:S02]  /*00c0*/  UMOV UR4, 0x400 ;  /* 0x0000040000047882 */ /* 0x000fe40000000000 */
[----:B------:R-:W-:-:S02]  /*00d0*/  UIADD3 UR5, UPT, UPT, UR4, 0x1000, URZ ;  /* 0x0000100004057890 */ /* 0x000fc4000fffe0ff */
[----:B0-----:R-:W-:Y:S02]  /*00e0*/  ULEA UR4, UR6, UR4, 0x18 ;  /* 0x0000000406047291 */ /* 0x001fe4000f8ec0ff */
[----:B------:R-:W-:-:S04]  /*00f0*/  ULEA UR5, UR6, UR5, 0x18 ;  /* 0x0000000506057291 */ /* 0x000fc8000f8ec0ff */
[C---:B------:R-:W-:Y:S02]  /*0100*/  LEA R0, R9.reuse, UR4, 0x2 ;  /* 0x0000000409007c11 */ /* 0x040fe4000f8e10ff */
[----:B------:R-:W-:-:S03]  /*0110*/  LEA R6, R9, UR5, 0x2 ;  /* 0x0000000509067c11 */ /* 0x000fc6000f8e10ff */
[----:B------:R-:W0:Y:S02]  /*0120*/  LDCU UR4, c[0x0][0x360] ;  /* 0x00006c00ff0477ac */ /* 0x000e240008000800 */
[----:B0-----:R-:W-:Y:S01]  /*0130*/  UISETP.GE.U32.AND UP0, UPT, UR4, 0x2, UPT ;  /* 0x000000020400788c */ /* 0x001fe2000bf06070 */
[----:B--2---:R0:W-:Y:S04]  /*0140*/  @!P0 STS [R0], R3 ;  /* 0x0000000300008388 */ /* 0x0041e80000000800 */
[----:B---3--:R0:W-:Y:S04]  /*0150*/  @!P0 STS [R6], R5 ;  /* 0x0000000506008388 */ /* 0x0081e80000000800 */
[----:B------:R0:W-:Y:S04]  /*0160*/  @P0 STS [R0], RZ ;  /* 0x000000ff00000388 */ /* 0x0001e80000000800 */
[----:B------:R0:W-:Y:S01]  /*0170*/  @P0 STS [R6], RZ ;  /* 0x000000ff06000388 */ /* 0x0001e20000000800 */
[----:B------:R-:W-:Y:S06]  /*0180*/  BAR.SYNC.DEFER_BLOCKING 0x0 ;  /* 0x0000000000007b1d */ /* 0x000fec0000010000 */
[----:B------:R-:W-:Y:S05]  /*0190*/  BRA.U !UP0, `(.L_x_1) ;  /* 0x0000000108547547 */ /* 0x000fea000b800000 */
[----:B------:R-:W-:Y:S01]  /*01a0*/  BSSY.RECONVERGENT B0, `(.L_x_1) ;  /* 0x0000014000007945 */ /* 0x000fe20003800200 */
[----:B------:R-:W-:-:S07]  /*01b0*/  IMAD.U32 R2, RZ, RZ, UR4 ;  /* 0x00000004ff027e24 */ /* 0x000fce000f8e00ff */
.L_x_3:
[----:B------:R-:W-:Y:S02]  /*01c0*/  SHF.R.U32.HI R11, RZ, 0x1, R2 ;  /* 0x00000001ff0b7819 */ /* 0x000fe40000011602 */
[----:B------:R-:W-:Y:S02]  /*01d0*/  ISETP.GT.U32.AND P1, PT, R2, 0x3, PT ;  /* 0x000000030200780c */ /* 0x000fe40003f24070 */
[----:B------:R-:W-:-:S13]  /*01e0*/  ISETP.GE.U32.AND P0, PT, R9, R11, PT ;  /* 0x0000000b0900720c */ /* 0x000fda0003f06070 */
[----:B-1----:R-:W-:Y:S05]  /*01f0*/  @P0 BRA `(.L_x_2) ;  /* 0x0000000000300947 */ /* 0x002fea0003800000 */
[C---:B0-----:R-:W-:Y:S01]  /*0200*/  IMAD R3, R11.reuse, 0x4, R0 ;  /* 0x000000040b037824 */ /* 0x041fe200078e0200 */
[----:B------:R-:W-:Y:S01]  /*0210*/  LDS R2, [R0] ;  /* 0x0000000000027984 */ /* 0x000fe20000000800 */
[----:B------:R-:W-:Y:S01]  /*0220*/  IMAD R4, R11, 0x4, R6 ;  /* 0x000000040b047824 */ /* 0x000fe200078e0206 */
[----:B------:R-:W-:Y:S05]  /*0230*/  WARPSYNC.ALL ;  /* 0x0000000000007948 */ /* 0x000fea0003800000 */
[----:B------:R-:W0:Y:S02]  /*0240*/  LDS R3, [R3] ;  /* 0x0000000003037984 */ /* 0x000e240000000800 */
[----:B0-----:R-:W-:-:S05]  /*0250*/  FADD R5, R2, R3 ;  /* 0x0000000302057221 */ /* 0x001fca0000000000 */
[----:B------:R-:W-:Y:S04]  /*0260*/  STS [R0], R5 ;  /* 0x0000000500007388 */ /* 0x000fe80000000800 */
[----:B------:R-:W-:Y:S04]  /*0270*/  LDS R7, [R4] ;  /* 0x0000000004077984 */ /* 0x000fe80000000800 */
[----:B------:R-:W0:Y:S02]  /*0280*/  LDS R2, [R6] ;  /* 0x0000000006027984 */ /* 0x000e240000000800 */
[----:B0-----:R-:W-:-:S05]  /*0290*/  FADD R7, R2, R7 ;  /* 0x0000000702077221 */ /* 0x001fca0000000000 */
[----:B------:R1:W-:Y:S01]  /*02a0*/  STS [R6], R7 ;  /* 0x0000000706007388 */ /* 0x0003e20000000800 */
[----:B------:R-:W-:Y:S06]  /*02b0*/  BAR.SYNC.DEFER_BLOCKING 0x0 ;  /* 0x0000000000007b1d */ /* 0x000fec0000010000 */
.L_x_2:
[----:B------:R-:W-:Y:S01]  /*02c0*/  IMAD.MOV.U32 R2, RZ, RZ, R11 ;  /* 0x000000ffff027224 */ /* 0x000fe200078e000b */
[----:B------:R-:W-:Y:S06]  /*02d0*/  @P1 BRA `(.L_x_3) ;  /* 0xfffffffc00b81947 */ /* 0x000fec000383ffff */
[----:B------:R-:W-:Y:S05]  /*02e0*/  BSYNC.RECONVERGENT B0 ;  /* 0x0000000000007941 */ /* 0x000fea0003800200 */
.L_x_1:
[----:B------:R-:W-:-:S13]  /*02f0*/  ISETP.NE.AND P0, PT, R9, RZ, PT ;  /* 0x000000ff0900720c */ /* 0x000fda0003f05270 */
[----:B------:R-:W-:Y:S05]  /*0300*/  @P0 EXIT ;  /* 0x000000000000094d */ /* 0x000fea0003800000 */
[----:B------:R-:W2:Y:S01]  /*0310*/  S2UR UR5, SR_CgaCtaId ;  /* 0x00000000000579c3 */ /* 0x000ea20000008800 */
[----:B------:R-:W-:Y:S02]  /*0320*/  UMOV UR4, 0x400 ;  /* 0x0000040000047882 */ /* 0x000fe40000000000 */
[----:B--2---:R-:W-:-:S09]  /*0330*/  ULEA UR4, UR5, UR4, 0x18 ;  /* 0x0000000405047291 */ /* 0x004fd2000f8ec0ff */
[----:B0-----:R-:W0:Y:S04]  /*0340*/  LDS R3, [UR4+0x1000] ;  /* 0x00100004ff037984 */ /* 0x001e280008000800 */
[----:B------:R-:W2:Y:S01]  /*0350*/  LDS R0, [UR4] ;  /* 0x00000004ff007984 */ /* 0x000ea20008000800 */
[----:B0-----:R-:W0:Y:S08]  /*0360*/  MUFU.RCP R2, R3 ;  /* 0x0000000300027308 */ /* 0x001e300000001000 */
[----:B--2---:R-:W2:Y:S01]  /*0370*/  FCHK P0, R0, R3 ;  /* 0x0000000300007302 */ /* 0x004ea20000000000 */
[----:B0-----:R-:W-:-:S04]  /*0380*/  FFMA R5, -R3, R2, 1 ;  /* 0x3f80000003057423 */ /* 0x001fc80000000102 */
[----:B------:R-:W-:-:S04]  /*0390*/  FFMA R5, R2, R5, R2 ;  /* 0x0000000502057223 */ /* 0x000fc80000000002 */
[----:B------:R-:W-:-:S04]  /*03a0*/  FFMA R2, R0, R5, RZ ;  /* 0x0000000500027223 */ /* 0x000fc800000000ff */
[----:B------:R-:W-:-:S04]  /*03b0*/  FFMA R4, -R3, R2, R0 ;  /* 0x0000000203047223 */ /* 0x000fc80000000100 */
[----:B------:R-:W-:Y:S01]  /*03c0*/  FFMA R5, R5, R4, R2 ;  /* 0x0000000405057223 */ /* 0x000fe20000000002 */
[----:B--2---:R-:W-:Y:S06]  /*03d0*/  @!P0 BRA `(.L_x_4) ;  /* 0x0000000000088947 */ /* 0x004fec0003800000 */
[----:B------:R-:W-:-:S07]  /*03e0*/  MOV R2, 0x400 ;  /* 0x0000040000027802 */ /* 0x000fce0000000f00 */
[----:B-1----:R-:W-:Y:S05]  /*03f0*/  CALL.REL.NOINC `($__internal_0_$__cuda_sm3x_div_rn_noftz_f32_slowpath) ;  /* 0x0000000000147944 */ /* 0x002fea0003c00000 */
.L_x_4:
[----:B-1----:R-:W0:Y:S01]  /*0400*/  S2R R7, SR_CTAID.X ;  /* 0x0000000000077919 */ /* 0x002e220000002500 */
[----:B------:R-:W0:Y:S02]  /*0410*/  LDC.64 R2, c[0x0][0x380] ;  /* 0x0000e000ff027b82 */ /* 0x000e240000000a00 */
[----:B0-----:R-:W-:-:S05]  /*0420*/  IMAD.WIDE.U32 R2, R7, 0x4, R2 ;  /* 0x0000000407027825 */ /* 0x001fca00078e0002 */
[----:B------:R-:W-:Y:S01]  /*0430*/  STG.E desc[UR8][R2.64], R5 ;  /* 0x0000000502007986 */ /* 0x000fe2000c101908 */
[----:B------:R-:W-:Y:S05]  /*0440*/  EXIT ;  /* 0x000000000000794d */ /* 0x000fea0003800000 */
        .weak           $__internal_0_$__cuda_sm3x_div_rn_noftz_f32_slowpath
        .type           $__internal_0_$__cuda_sm3x_div_rn_noftz_f32_slowpath,@function
        .size           $__internal_0_$__cuda_sm3x_div_rn_noftz_f32_slowpath,(.L_x_38 - $__internal_0_$__cuda_sm3x_div_rn_noftz_f32_slowpath)
$__internal_0_$__cuda_sm3x_div_rn_noftz_f32_slowpath:
[--C-:B------:R-:W-:Y:S01]  /*0450*/  SHF.R.U32.HI R5, RZ, 0x17, R3.reuse ;  /* 0x00000017ff057819 */ /* 0x100fe20000011603 */
[--C-:B------:R-:W-:Y:S01]  /*0460*/  IMAD.MOV.U32 R6, RZ, RZ, R0.reuse ;  /* 0x000000ffff067224 */ /* 0x100fe200078e0000 */
[----:B------:R-:W-:Y:S01]  /*0470*/  SHF.R.U32.HI R4, RZ, 0x17, R0 ;  /* 0x00000017ff047819 */ /* 0x000fe20000011600 */
[----:B------:R-:W-:Y:S01]  /*0480*/  IMAD.MOV.U32 R7, RZ, RZ, R3 ;  /* 0x000000ffff077224 */ /* 0x000fe200078e0003 */
[----:B------:R-:W-:Y:S02]  /*0490*/  LOP3.LUT R5, R5, 0xff, RZ, 0xc0, !PT ;  /* 0x000000ff05057812 */ /* 0x000fe400078ec0ff */
[----:B------:R-:W-:-:S03]  /*04a0*/  LOP3.LUT R4, R4, 0xff, RZ, 0xc0, !PT ;  /* 0x000000ff04047812 */ /* 0x000fc600078ec0ff */
[----:B------:R-:W-:Y:S02]  /*04b0*/  VIADD R10, R5, 0xffffffff ;  /* 0xffffffff050a7836 */ /* 0x000fe40000000000 */
[----:B------:R-:W-:-:S03]  /*04c0*/  VIADD R9, R4, 0xffffffff ;  /* 0xffffffff04097836 */ /* 0x000fc60000000000 */
[----:B------:R-:W-:-:S04]  /*04d0*/  ISETP.GT.U32.AND P0, PT, R10, 0xfd, PT ;  /* 0x000000fd0a00780c */ /* 0x000fc80003f04070 */
[----:B------:R-:W-:-:S13]  /*04e0*/  ISETP.GT.U32.OR P0, PT, R9, 0xfd, P0 ;  /* 0x000000fd0900780c */ /* 0x000fda0000704470 */
[----:B------:R-:W-:Y:S01]  /*04f0*/  @!P0 IMAD.MOV.U32 R8, RZ, RZ, RZ ;  /* 0x000000ffff088224 */ /* 0x000fe200078e00ff */
[----:B------:R-:W-:Y:S06]  /*0500*/  @!P0 BRA `(.L_x_5) ;  /* 0x00000000005c8947 */ /* 0x000fec0003800000 */
[----:B------:R-:W-:Y:S02]  /*0510*/  FSETP.GTU.FTZ.AND P0, PT, |R0|, +INF , PT ;  /* 0x7f8000000000780b */ /* 0x000fe40003f1c200 */
[----:B------:R-:W-:-:S04]  /*0520*/  FSETP.GTU.FTZ.AND P1, PT, |R3|, +INF , PT ;  /* 0x7f8000000300780b */ /* 0x000fc80003f3c200 */
[----:B------:R-:W-:-:S13]  /*0530*/  PLOP3.LUT P0, PT, P0, P1, PT, 0xf8, 0x8f ;  /* 0x00000000008f781c */ /* 0x000fda0000703f70 */
[----:B------:R-:W-:Y:S05]  /*0540*/  @P0 BRA `(.L_x_6) ;  /* 0x0000000400440947 */ /* 0x000fea0003800000 */
[----:B------:R-:W-:-:S13]  /*0550*/  LOP3.LUT P0, RZ, R7, 0x7fffffff, R6, 0xc8, !PT ;  /* 0x7fffffff07ff7812 */ /* 0x000fda000780c806 */
[----:B------:R-:W-:Y:S05]  /*0560*/  @!P0 BRA `(.L_x_7) ;  /* 0x0000000400348947 */ /* 0x000fea0003800000 */
[C---:B------:R-:W-:Y:S02]  /*0570*/  FSETP.NEU.FTZ.AND P2, PT, |R0|.reuse, +INF , PT ;  /* 0x7f8000000000780b */ /* 0x040fe40003f5d200 */
[----:B------:R-:W-:Y:S02]  /*0580*/  FSETP.NEU.FTZ.AND P1, PT, |R3|, +INF , PT ;  /* 0x7f8000000300780b */ /* 0x000fe40003f3d200 */
[----:B------:R-:W-:-:S11]  /*0590*/  FSETP.NEU.FTZ.AND P0, PT, |R0|, +INF , PT ;  /* 0x7f8000000000780b */ /* 0x000fd60003f1d200 */
[----:B------:R-:W-:Y:S05]  /*05a0*/  @!P1 BRA !P2, `(.L_x_7) ;  /* 0x0000000400249947 */ /* 0x000fea0005000000 */
[----:B------:R-:W-:-:S04]  /*05b0*/  LOP3.LUT P2, RZ, R6, 0x7fffffff, RZ, 0xc0, !PT ;  /* 0x7fffffff06ff7812 */ /* 0x000fc8000784c0ff */
[----:B------:R-:W-:-:S13]  /*05c0*/  PLOP3.LUT P1, PT, P1, P2, PT, 0x2f, 0xf2 ;  /* 0x0000000000f2781c */ /* 0x000fda0000f24577 */
[----:B------:R-:W-:Y:S05]  /*05d0*/  @P1 BRA `(.L_x_8) ;  /* 0x0000000400101947 */ /* 0x000fea0003800000 */
[----:B------:R-:W-:-:S04]  /*05e0*/  LOP3.LUT P1, RZ, R7, 0x7fffffff, RZ, 0xc0, !PT ;  /* 0x7fffffff07ff7812 */ /* 0x000fc8000782c0ff */
[----:B------:R-:W-:-:S13]  /*05f0*/  PLOP3.LUT P0, PT, P0, P1, PT, 0x2f, 0xf2 ;  /* 0x0000000000f2781c */ /* 0x000fda0000702577 */
[----:B------:R-:W-:Y:S05]  /*0600*/  @P0 BRA `(.L_x_9) ;  /* 0x0000000000f80947 */ /* 0x000fea0003800000 */
[----:B------:R-:W-:Y:S02]  /*0610*/  ISETP.GE.AND P0, PT, R9, RZ, PT ;  /* 0x000000ff0900720c */ /* 0x000fe40003f06270 */
[----:B------:R-:W-:-:S11]  /*0620*/  ISETP.GE.AND P1, PT, R10, RZ, PT ;  /* 0x000000ff0a00720c */ /* 0x000fd60003f26270 */
[----:B------:R-:W-:Y:S02]  /*0630*/  @P0 IMAD.MOV.U32 R8, RZ, RZ, RZ ;  /* 0x000000ffff080224 */ /* 0x000fe400078e00ff */
[----:B------:R-:W-:Y:S01]  /*0640*/  @!P0 FFMA R6, R0, 1.84467440737095516160e+19, RZ ;  /* 0x5f80000000068823 */ /* 0x000fe200000000ff */
[----:B------:R-:W-:Y:S02]  /*0650*/  @!P0 IMAD.MOV.U32 R8, RZ, RZ, -0x40 ;  /* 0xffffffc0ff088424 */ /* 0x000fe400078e00ff */
[----:B------:R-:W-:Y:S02]  /*0660*/  @!P1 FFMA R7, R3, 1.84467440737095516160e+19, RZ ;  /* 0x5f80000003079823 */ /* 0x000fe400000000ff */
[----:B------:R-:W-:-:S07]  /*0670*/  @!P1 VIADD R8, R8, 0x40 ;  /* 0x0000004008089836 */ /* 0x000fce0000000000 */
.L_x_5:
[----:B------:R-:W-:Y:S01]  /*0680*/  LEA R0, R5, 0xc0800000, 0x17 ;  /* 0xc080000005007811 */ /* 0x000fe200078eb8ff */
[----:B------:R-:W-:-:S04]  /*0690*/  VIADD R4, R4, 0xffffff81 ;  /* 0xffffff8104047836 */ /* 0x000fc80000000000 */
[----:B------:R-:W-:Y:S01]  /*06a0*/  IMAD.IADD R7, R7, 0x1, -R0 ;  /* 0x0000000107077824 */ /* 0x000fe200078e0a00 */
[C---:B------:R-:W-:Y:S01]  /*06b0*/  IADD3 R5, PT, PT, R4.reuse, 0x7f, -R5 ;  /* 0x0000007f04057810 */ /* 0x040fe20007ffe805 */
[----:B------:R-:W-:Y:S02]  /*06c0*/  IMAD R0, R4, -0x800000, R6 ;  /* 0xff80000004007824 */ /* 0x000fe400078e0206 */
[----:B------:R-:W0:Y:S01]  /*06d0*/  MUFU.RCP R3, R7 ;  /* 0x0000000700037308 */ /* 0x000e220000001000 */
[----:B------:R-:W-:Y:S01]  /*06e0*/  FADD.FTZ R9, -R7, -RZ ;  /* 0x800000ff07097221 */ /* 0x000fe20000010100 */
[----:B------:R-:W-:-:S03]  /*06f0*/  IMAD.IADD R5, R5, 0x1, R8 ;  /* 0x0000000105057824 */ /* 0x000fc600078e0208 */
[----:B0-----:R-:W-:-:S04]  /*0700*/  FFMA R10, R3, R9, 1 ;  /* 0x3f800000030a7423 */ /* 0x001fc80000000009 */
[----:B------:R-:W-:-:S04]  /*0710*/  FFMA R10, R3, R10, R3 ;  /* 0x0000000a030a7223 */ /* 0x000fc80000000003 */
[----:B------:R-:W-:-:S04]  /*0720*/  FFMA R3, R0, R10, RZ ;  /* 0x0000000a00037223 */ /* 0x000fc800000000ff */
[----:B------:R-:W-:-:S04]  /*0730*/  FFMA R6, R9, R3, R0 ;  /* 0x0000000309067223 */ /* 0x000fc80000000000 */
[----:B------:R-:W-:-:S04]  /*0740*/  FFMA R11, R10, R6, R3 ;  /* 0x000000060a0b7223 */ /* 0x000fc80000000003 */
[----:B------:R-:W-:-:S04]  /*0750*/  FFMA R6, R9, R11, R0 ;  /* 0x0000000b09067223 */ /* 0x000fc80000000000 */
[----:B------:R-:W-:-:S05]  /*0760*/  FFMA R3, R10, R6, R11 ;  /* 0x000000060a037223 */ /* 0x000fca000000000b */
[----:B------:R-:W-:-:S04]  /*0770*/  SHF.R.U32.HI R0, RZ, 0x17, R3 ;  /* 0x00000017ff007819 */ /* 0x000fc80000011603 */
[----:B------:R-:W-:-:S05]  /*0780*/  LOP3.LUT R0, R0, 0xff, RZ, 0xc0, !PT ;  /* 0x000000ff00007812 */ /* 0x000fca00078ec0ff */
[----:B------:R-:W-:-:S04]  /*0790*/  IMAD.IADD R8, R0, 0x1, R5 ;  /* 0x0000000100087824 */ /* 0x000fc800078e0205 */
[----:B------:R-:W-:-:S05]  /*07a0*/  VIADD R0, R8, 0xffffffff ;  /* 0xffffffff08007836 */ /* 0x000fca0000000000 */
[----:B------:R-:W-:-:S13]  /*07b0*/  ISETP.GE.U32.AND P0, PT, R0, 0xfe, PT ;  /* 0x000000fe0000780c */ /* 0x000fda0003f06070 */
[----:B------:R-:W-:Y:S05]  /*07c0*/  @!P0 BRA `(.L_x_10) ;  /* 0x0000000000808947 */ /* 0x000fea0003800000 */
[----:B------:R-:W-:-:S13]  /*07d0*/  ISETP.GT.AND P0, PT, R8, 0xfe, PT ;  /* 0x000000fe0800780c */ /* 0x000fda0003f04270 */
[----:B------:R-:W-:Y:S05]  /*07e0*/  @P0 BRA `(.L_x_11) ;  /* 0x00000000006c0947 */ /* 0x000fea0003800000 */
[----:B------:R-:W-:-:S13]  /*07f0*/  ISETP.GE.AND P0, PT, R8, 0x1, PT ;  /* 0x000000010800780c */ /* 0x000fda0003f06270 */
[----:B------:R-:W-:Y:S05]  /*0800*/  @P0 BRA `(.L_x_12) ;  /* 0x0000000000980947 */ /* 0x000fea0003800000 */
[----:B------:R-:W-:Y:S02]  /*0810*/  ISETP.GE.AND P0, PT, R8, -0x18, PT ;  /* 0xffffffe80800780c */ /* 0x000fe40003f06270 */
[----:B------:R-:W-:-:S11]  /*0820*/  LOP3.LUT R3, R3, 0x80000000, RZ, 0xc0, !PT ;  /* 0x8000000003037812 */ /* 0x000fd600078ec0ff */
[----:B------:R-:W-:Y:S05]  /*0830*/  @!P0 BRA `(.L_x_12) ;  /* 0x00000000008c8947 */ /* 0x000fea0003800000 */
[-CC-:B------:R-:W-:Y:S01]  /*0840*/  FFMA.RZ R0, R10, R6.reuse, R11.reuse ;  /* 0x000000060a007223 */ /* 0x180fe2000000c00b */
[----:B------:R-:W-:Y:S02]  /*0850*/  VIADD R7, R8, 0x20 ;  /* 0x0000002008077836 */ /* 0x000fe40000000000 */
[-CC-:B------:R-:W-:Y:S01]  /*0860*/  FFMA.RM R5, R10, R6.reuse, R11.reuse ;  /* 0x000000060a057223 */ /* 0x180fe2000000400b */
[----:B------:R-:W-:Y:S02]  /*0870*/  ISETP.NE.AND P2, PT, R8, RZ, PT ;  /* 0x000000ff0800720c */ /* 0x000fe40003f45270 */
[----:B------:R-:W-:Y:S01]  /*0880*/  LOP3.LUT R4, R0, 0x7fffff, RZ, 0xc0, !PT ;  /* 0x007fffff00047812 */ /* 0x000fe200078ec0ff */
[----:B------:R-:W-:Y:S01]  /*0890*/  FFMA.RP R0, R10, R6, R11 ;  /* 0x000000060a007223 */ /* 0x000fe2000000800b */
[----:B------:R-:W-:Y:S01]  /*08a0*/  IMAD.MOV R6, RZ, RZ, -R8 ;  /* 0x000000ffff067224 */ /* 0x000fe200078e0a08 */
[----:B------:R-:W-:Y:S02]  /*08b0*/  ISETP.NE.AND P1, PT, R8, RZ, PT ;  /* 0x000000ff0800720c */ /* 0x000fe40003f25270 */
[----:B------:R-:W-:-:S02]  /*08c0*/  LOP3.LUT R4, R4, 0x800000, RZ, 0xfc, !PT ;  /* 0x0080000004047812 */ /* 0x000fc400078efcff */
[----:B------:R-:W-:Y:S02]  /*08d0*/  FSETP.NEU.FTZ.AND P0, PT, R0, R5, PT ;  /* 0x000000050000720b */ /* 0x000fe40003f1d000 */
[----:B------:R-:W-:Y:S02]  /*08e0*/  SHF.L.U32 R7, R4, R7, RZ ;  /* 0x0000000704077219 */ /* 0x000fe400000006ff */
[----:B------:R-:W-:Y:S02]  /*08f0*/  SEL R5, R6, RZ, P2 ;  /* 0x000000ff06057207 */ /* 0x000fe40001000000 */
[----:B------:R-:W-:Y:S02]  /*0900*/  ISETP.NE.AND P1, PT, R7, RZ, P1 ;  /* 0x000000ff0700720c */ /* 0x000fe40000f25270 */
[----:B------:R-:W-:Y:S02]  /*0910*/  SHF.R.U32.HI R5, RZ, R5, R4 ;  /* 0x00000005ff057219 */ /* 0x000fe40000011604 */
[----:B------:R-:W-:-:S02]  /*0920*/  PLOP3.LUT P0, PT, P0, P1, PT, 0xf8, 0x8f ;  /* 0x00000000008f781c */ /* 0x000fc40000703f70 */
[----:B------:R-:W-:Y:S02]  /*0930*/  SHF.R.U32.HI R7, RZ, 0x1, R5 ;  /* 0x00000001ff077819 */ /* 0x000fe40000011605 */
[----:B------:R-:W-:-:S04]  /*0940*/  SEL R0, RZ, 0x1, !P0 ;  /* 0x00000001ff007807 */ /* 0x000fc80004000000 */
[----:B------:R-:W-:-:S04]  /*0950*/  LOP3.LUT R0, R0, 0x1, R7, 0xf8, !PT ;  /* 0x0000000100007812 */ /* 0x000fc800078ef807 */
[----:B------:R-:W-:-:S05]  /*0960*/  LOP3.LUT R0, R0, R5, RZ, 0xc0, !PT ;  /* 0x0000000500007212 */ /* 0x000fca00078ec0ff */
[----:B------:R-:W-:-:S05]  /*0970*/  IMAD.IADD R0, R7, 0x1, R0 ;  /* 0x0000000107007824 */ /* 0x000fca00078e0200 */
[----:B------:R-:W-:Y:S01]  /*0980*/  LOP3.LUT R3, R0, R3, RZ, 0xfc, !PT ;  /* 0x0000000300037212 */ /* 0x000fe200078efcff */
[----:B------:R-:W-:Y:S06]  /*0990*/  BRA `(.L_x_12) ;  /* 0x0000000000347947 */ /* 0x000fec0003800000 */
.L_x_11:
[----:B------:R-:W-:-:S04]  /*09a0*/  LOP3.LUT R3, R3, 0x80000000, RZ, 0xc0, !PT ;  /* 0x8000000003037812 */ /* 0x000fc800078ec0ff */
[----:B------:R-:W-:Y:S01]  /*09b0*/  LOP3.LUT R3, R3, 0x7f800000, RZ, 0xfc, !PT ;  /* 0x7f80000003037812 */ /* 0x000fe200078efcff */
[----:B------:R-:W-:Y:S06]  /*09c0*/  BRA `(.L_x_12) ;  /* 0x0000000000287947 */ /* 0x000fec0003800000 */
.L_x_10:
[----:B------:R-:W-:Y:S01]  /*09d0*/  IMAD R3, R5, 0x800000, R3 ;  /* 0x0080000005037824 */ /* 0x000fe200078e0203 */
[----:B------:R-:W-:Y:S06]  /*09e0*/  BRA `(.L_x_12) ;  /* 0x0000000000207947 */ /* 0x000fec0003800000 */
.L_x_9:
[----:B------:R-:W-:-:S04]  /*09f0*/  LOP3.LUT R3, R7, 0x80000000, R6, 0x48, !PT ;  /* 0x8000000007037812 */ /* 0x000fc800078e4806 */
[----:B------:R-:W-:Y:S01]  /*0a00*/  LOP3.LUT R3, R3, 0x7f800000, RZ, 0xfc, !PT ;  /* 0x7f80000003037812 */ /* 0x000fe200078efcff */
[----:B------:R-:W-:Y:S06]  /*0a10*/  BRA `(.L_x_12) ;  /* 0x0000000000147947 */ /* 0x000fec0003800000 */
.L_x_8:
[----:B------:R-:W-:Y:S01]  /*0a20*/  LOP3.LUT R3, R7, 0x80000000, R6, 0x48, !PT ;  /* 0x8000000007037812 */ /* 0x000fe200078e4806 */
[----:B------:R-:W-:Y:S06]  /*0a30*/  BRA `(.L_x_12) ;  /* 0x00000000000c7947 */ /* 0x000fec0003800000 */
.L_x_7:
[----:B------:R-:W0:Y:S01]  /*0a40*/  MUFU.RSQ R3, -QNAN ;  /* 0xffc0000000037908 */ /* 0x000e220000001400 */
[----:B------:R-:W-:Y:S05]  /*0a50*/  BRA `(.L_x_12) ;  /* 0x0000000000047947 */ /* 0x000fea0003800000 */
.L_x_6:
[----:B------:R-:W-:-:S07]  /*0a60*/  FADD.FTZ R3, R0, R3 ;  /* 0x0000000300037221 */ /* 0x000fce0000010000 */
.L_x_12:
[----:B0-----:R-:W-:Y:S02]  /*0a70*/  IMAD.MOV.U32 R5, RZ, RZ, R3 ;  /* 0x000000ffff057224 */ /* 0x001fe400078e0003 */
[----:B------:R-:W-:-:S04]  /*0a80*/  IMAD.MOV.U32 R3, RZ, RZ, 0x0 ;  /* 0x00000000ff037424 */ /* 0x000fc800078e00ff */
[----:B------:R-:W-:Y:S05]  /*0a90*/  RET.REL.NODEC R2 `(_Z6cg_twoPfS_i) ;  /* 0xfffffff402587950 */ /* 0x000fea0003c3ffff */
.L_x_13:
        /* <DEDUP_REMOVED lines=14> */
.L_x_38:


//--------------------- .text._Z6cg_onePfPiS_S_S_S_S_i --------------------------
	.section	.text._Z6cg_onePfPiS_S_S_S_S_i,"ax",@progbits
	.align	128
        .global         _Z6cg_onePfPiS_S_S_S_S_i
        .type           _Z6cg_onePfPiS_S_S_S_S_i,@function
        .size           _Z6cg_onePfPiS_S_S_S_S_i,(.L_x_42 - _Z6cg_onePfPiS_S_S_S_S_i)
        .other          _Z6cg_onePfPiS_S_S_S_S_i,@"STO_CUDA_ENTRY STV_DEFAULT"
_Z6cg_onePfPiS_S_S_S_S_i:
.text._Z6cg_onePfPiS_S_S_S_S_i:
[----:B------:R-:W-:Y:S01]  /*0000*/  LDC R1, c[0x0][0x37c] ;  /* 0x0000df00ff017b82 */ /* 0x000fe20000000800 */
[----:B------:R-:W0:Y:S07]  /*0010*/  S2R R12, SR_CTAID.X ;  /* 0x00000000000c7919 */ /* 0x000e2e0000002500 */
[----:B------:R-:W1:Y:S01]  /*0020*/  S2UR UR5, SR_CgaCtaId ;  /* 0x00000000000579c3 */ /* 0x000e620000008800 */
[----:B------:R-:W2:Y:S01]  /*0030*/  LDCU UR7, c[0x0][0x360] ;  /* 0x00006c00ff0777ac */ /* 0x000ea20008000800 */
[----:B------:R-:W-:Y:S01]  /*0040*/  BSSY.RECONVERGENT B0, `(.L_x_14) ;  /* 0x0000042000007945 */ /* 0x000fe20003800200 */
[----:B------:R-:W0:Y:S01]  /*0050*/  S2R R13, SR_TID.X ;  /* 0x00000000000d7919 */ /* 0x000e220000002100 */
[----:B------:R-:W-:Y:S01]  /*0060*/  UMOV UR4, 0x400 ;  /* 0x0000040000047882 */ /* 0x000fe20000000000 */
[----:B------:R-:W3:Y:S01]  /*0070*/  LDCU UR8, c[0x0][0x3b8] ;  /* 0x00007700ff0877ac */ /* 0x000ee20008000800 */
[----:B--2---:R-:W-:Y:S01]  /*0080*/  MOV R14, UR7 ;  /* 0x00000007000e7c02 */ /* 0x004fe20008000f00 */
[----:B-1----:R-:W-:-:S02]  /*0090*/  ULEA UR6, UR5, UR4, 0x18 ;  /* 0x0000000405067291 */ /* 0x002fc4000f8ec0ff */
[----:B------:R-:W-:-:S04]  /*00a0*/  UIADD3 UR4, UPT, UPT, UR4, 0x1000, URZ ;  /* 0x0000100004047890 */ /* 0x000fc8000fffe0ff */
[----:B------:R-:W-:Y:S01]  /*00b0*/  ULEA UR4, UR5, UR4, 0x18 ;  /* 0x0000000405047291 */ /* 0x000fe2000f8ec0ff */
[----:B0-----:R-:W-:Y:S01]  /*00c0*/  IMAD R19, R12, UR7, R13 ;  /* 0x000000070c137c24 */ /* 0x001fe2000f8e020d */
[----:B------:R-:W-:-:S04]  /*00d0*/  LEA R15, R13, UR6, 0x2 ;  /* 0x000000060d0f7c11 */ /* 0x000fc8000f8e10ff */
[----:B------:R-:W-:Y:S02]  /*00e0*/  LEA R16, R13, UR4, 0x2 ;  /* 0x000000040d107c11 */ /* 0x000fe4000f8e10ff */
[C---:B------:R-:W-:Y:S02]  /*00f0*/  LEA R0, R19.reuse, UR6, 0x2 ;  /* 0x0000000613007c11 */ /* 0x040fe4000f8e10ff */
[C---:B------:R-:W-:Y:S02]  /*0100*/  LEA R17, R19.reuse, UR4, 0x2 ;  /* 0x0000000413117c11 */ /* 0x040fe4000f8e10ff */
[----:B---3--:R-:W-:Y:S01]  /*0110*/  ISETP.GE.AND P0, PT, R19, UR8, PT ;  /* 0x0000000813007c0c */ /* 0x008fe2000bf06270 */
[----:B------:R0:W-:Y:S01]  /*0120*/  STS [R0], RZ ;  /* 0x000000ff00007388 */ /* 0x0001e20000000800 */
[----:B------:R-:W1:Y:S03]  /*0130*/  LDCU.64 UR8, c[0x0][0x358] ;  /* 0x00006b00ff0877ac */ /* 0x000e660008000a00 */
[----:B------:R0:W-:Y:S08]  /*0140*/  STS [R17], RZ ;  /* 0x000000ff11007388 */ /* 0x0001f00000000800 */
[----:B0-----:R-:W-:Y:S05]  /*0150*/  @P0 BRA `(.L_x_15) ;  /* 0x0000000000c00947 */ /* 0x001fea0003800000 */
[----:B------:R-:W0:Y:S01]  /*0160*/  LDC.64 R4, c[0x0][0x388] ;  /* 0x0000e200ff047b82 */ /* 0x000e220000000a00 */
[----:B------:R-:W-:-:S07]  /*0170*/  LEA R9, R19, R19, 0x1 ;  /* 0x0000001313097211 */ /* 0x000fce00078e08ff */
[----:B------:R-:W2:Y:S08]  /*0180*/  LDC.64 R10, c[0x0][0x398] ;  /* 0x0000e600ff0a7b82 */ /* 0x000eb00000000a00 */
[----:B------:R-:W3:Y:S01]  /*0190*/  LDC.64 R2, c[0x0][0x380] ;  /* 0x0000e000ff027b82 */ /* 0x000ee20000000a00 */
[----:B0-----:R-:W-:-:S07]  /*01a0*/  IMAD.WIDE R4, R9, 0x4, R4 ;  /* 0x0000000409047825 */ /* 0x001fce00078e0204 */
[----:B------:R-:W0:Y:S01]  /*01b0*/  LDC.64 R6, c[0x0][0x390] ;  /* 0x0000e400ff067b82 */ /* 0x000e220000000a00 */
[----:B-1----:R-:W2:Y:S04]  /*01c0*/  LDG.E R21, desc[UR8][R4.64] ;  /* 0x0000000804157981 */ /* 0x002ea8000c1e1900 */
[----:B------:R-:W4:Y:S04]  /*01d0*/  LDG.E R23, desc[UR8][R4.64+0x4] ;  /* 0x0000040804177981 */ /* 0x000f28000c1e1900 */
[----:B------:R-:W5:Y:S01]  /*01e0*/  LDG.E R25, desc[UR8][R4.64+0x8] ;  /* 0x0000080804197981 */ /* 0x000f62000c1e1900 */
[----:B---3--:R-:W-:-:S05]  /*01f0*/  IMAD.WIDE R2, R9, 0x4, R2 ;  /* 0x0000000409027825 */ /* 0x008fca00078e0202 */
[----:B------:R-:W3:Y:S04]  /*0200*/  LDG.E R0, desc[UR8][R2.64] ;  /* 0x0000000802007981 */ /* 0x000ee8000c1e1900 */
[----:B------:R-:W3:Y:S01]  /*0210*/  LDG.E R27, desc[UR8][R2.64+0x8] ;  /* 0x00000808021b7981 */ /* 0x000ee2000c1e1900 */
[----:B--2---:R-:W-:-:S04]  /*0220*/  IMAD.WIDE R20, R21, 0x4, R10 ;  /* 0x0000000415147825 */ /* 0x004fc800078e020a */
[--C-:B----4-:R-:W-:Y:S02]  /*0230*/  IMAD.WIDE R8, R23, 0x4, R10.reuse ;  /* 0x0000000417087825 */ /* 0x110fe400078e020a */
[----:B------:R-:W3:Y:S02]  /*0240*/  LDG.E R21, desc[UR8][R20.64] ;  /* 0x0000000814157981 */ /* 0x000ee4000c1e1900 */
[----:B-----5:R-:W-:Y:S02]  /*0250*/  IMAD.WIDE R10, R25, 0x4, R10 ;  /* 0x00000004190a7825 */ /* 0x020fe400078e020a */
[----:B------:R-:W2:Y:S02]  /*0260*/  LDG.E R8, desc[UR8][R8.64] ;  /* 0x0000000808087981 */ /* 0x000ea4000c1e1900 */
[C---:B0-----:R-:W-:Y:S02]  /*0270*/  IMAD.WIDE R22, R19.reuse, 0x4, R6 ;  /* 0x0000000413167825 */ /* 0x041fe400078e0206 */
[----:B------:R-:W2:Y:S01]  /*0280*/  LDG.E R25, desc[UR8][R2.64+0x4] ;  /* 0x0000040802197981 */ /* 0x000ea2000c1e1900 */
[----:B------:R-:W0:Y:S03]  /*0290*/  LDC.64 R6, c[0x0][0x3a0] ;  /* 0x0000e800ff067b82 */ /* 0x000e260000000a00 */
[----:B------:R-:W4:Y:S04]  /*02a0*/  LDG.E R10, desc[UR8][R10.64] ;  /* 0x000000080a0a7981 */ /* 0x000f28000c1e1900 */
[----:B------:R-:W5:Y:S01]  /*02b0*/  LDG.E R23, desc[UR8][R22.64] ;  /* 0x0000000816177981 */ /* 0x000f62000c1e1900 */
[----:B0-----:R-:W-:-:S04]  /*02c0*/  IMAD.WIDE R18, R19, 0x4, R6 ;  /* 0x0000000413127825 */ /* 0x001fc800078e0206 */
[----:B---3--:R-:W-:-:S04]  /*02d0*/  FFMA R0, R0, R21, RZ ;  /* 0x0000001500007223 */ /* 0x008fc800000000ff */
[----:B--2---:R-:W-:-:S04]  /*02e0*/  FFMA R0, R25, R8, R0 ;  /* 0x0000000819007223 */ /* 0x004fc80000000000 */
[----:B----4-:R-:W-:-:S04]  /*02f0*/  FFMA R0, R27, R10, R0 ;  /* 0x0000000a1b007223 */ /* 0x010fc80000000000 */
[----:B-----5:R-:W-:-:S05]  /*0300*/  FADD R8, -R0, R23 ;  /* 0x0000001700087221 */ /* 0x020fca0000000100 */
[----:B------:R0:W-:Y:S04]  /*0310*/  STG.E desc[UR8][R18.64], R8 ;  /* 0x0000000812007986 */ /* 0x0001e8000c101908 */
[----:B------:R-:W2:Y:S04]  /*0320*/  LDG.E R11, desc[UR8][R4.64] ;  /* 0x00000008040b7981 */ /* 0x000ea8000c1e1900 */
[----:B------:R-:W3:Y:S04]  /*0330*/  LDG.E R21, desc[UR8][R4.64+0x4] ;  /* 0x0000040804157981 */ /* 0x000ee8000c1e1900 */
[----:B------:R-:W4:Y:S04]  /*0340*/  LDG.E R9, desc[UR8][R4.64+0x8] ;  /* 0x0000080804097981 */ /* 0x000f28000c1e1900 */
[----:B------:R-:W5:Y:S04]  /*0350*/  LDG.E R0, desc[UR8][R2.64] ;  /* 0x0000000802007981 */ /* 0x000f68000c1e1900 */
[----:B0-----:R-:W5:Y:S01]  /*0360*/  LDG.E R19, desc[UR8][R2.64+0x8] ;  /* 0x0000080802137981 */ /* 0x001f62000c1e1900 */
[----:B--2---:R-:W-:-:S04]  /*0370*/  IMAD.WIDE R10, R11, 0x4, R6 ;  /* 0x000000040b0a7825 */ /* 0x004fc800078e0206 */
[--C-:B---3--:R-:W-:Y:S02]  /*0380*/  IMAD.WIDE R20, R21, 0x4, R6.reuse ;  /* 0x0000000415147825 */ /* 0x108fe400078e0206 */
[----:B------:R-:W5:Y:S02]  /*0390*/  LDG.E R11, desc[UR8][R10.64] ;  /* 0x000000080a0b7981 */ /* 0x000f64000c1e1900 */
[----:B----4-:R-:W-:Y:S02]  /*03a0*/  IMAD.WIDE R6, R9, 0x4, R6 ;  /* 0x0000000409067825 */ /* 0x010fe400078e0206 */
[----:B------:R-:W2:Y:S04]  /*03b0*/  LDG.E R20, desc[UR8][R20.64] ;  /* 0x0000000814147981 */ /* 0x000ea8000c1e1900 */
[----:B------:R-:W2:Y:S04]  /*03c0*/  LDG.E R9, desc[UR8][R2.64+0x4] ;  /* 0x0000040802097981 */ /* 0x000ea8000c1e1900 */
[----:B------:R-:W3:Y:S01]  /*03d0*/  LDG.E R6, desc[UR8][R6.64] ;  /* 0x0000000806067981 */ /* 0x000ee2000c1e1900 */
[----:B------:R-:W-:Y:S01]  /*03e0*/  FMUL R4, R8, R8 ;  /* 0x0000000808047220 */ /* 0x000fe20000400000 */
[----:B-----5:R-:W-:-:S04]  /*03f0*/  FFMA R0, R0, R11, RZ ;  /* 0x0000000b00007223 */ /* 0x020fc800000000ff */
[----:B--2---:R-:W-:-:S04]  /*0400*/  FFMA R0, R9, R20, R0 ;  /* 0x0000001409007223 */ /* 0x004fc80000000000 */
[----:B---3--:R-:W-:-:S04]  /*0410*/  FFMA R0, R19, R6, R0 ;  /* 0x0000000613007223 */ /* 0x008fc80000000000 */
[----:B------:R-:W-:Y:S01]  /*0420*/  FMUL R5, R8, R0 ;  /* 0x0000000008057220 */ /* 0x000fe20000400000 */
[----:B------:R0:W-:Y:S04]  /*0430*/  STS [R17], R0 ;  /* 0x0000000011007388 */ /* 0x0001e80000000800 */
[----:B------:R0:W-:Y:S04]  /*0440*/  STS [R15], R4 ;  /* 0x000000040f007388 */ /* 0x0001e80000000800 */
[----:B------:R0:W-:Y:S02]  /*0450*/  STS [R16], R5 ;  /* 0x0000000510007388 */ /* 0x0001e40000000800 */
.L_x_15:
[----:B-1----:R-:W-:Y:S05]  /*0460*/  BSYNC.RECONVERGENT B0 ;  /* 0x0000000000007941 */ /* 0x002fea0003800200 */
.L_x_14:
[----:B------:R-:W-:Y:S01]  /*0470*/  BAR.SYNC.DEFER_BLOCKING 0x0 ;  /* 0x0000000000007b1d */ /* 0x000fe20000010000 */
[----:B------:R-:W-:-:S13]  /*0480*/  ISETP.GE.U32.AND P0, PT, R14, 0x2, PT ;  /* 0x000000020e00780c */ /* 0x000fda0003f06070 */
[----:B------:R-:W-:Y:S05]  /*0490*/  @!P0 BRA `(.L_x_16) ;  /* 0x0000000000508947 */ /* 0x000fea0003800000 */
[----:B------:R-:W-:Y:S01]  /*04a0*/  BSSY.RECONVERGENT B0, `(.L_x_16) ;  /* 0x0000013000007945 */ /* 0x000fe20003800200 */
.L_x_18:
[----:B------:R-:W-:Y:S02]  /*04b0*/  SHF.R.U32.HI R6, RZ, 0x1, R14 ;  /* 0x00000001ff067819 */ /* 0x000fe4000001160e */
[----:B------:R-:W-:Y:S02]  /*04c0*/  ISETP.GT.U32.AND P1, PT, R14, 0x3, PT ;  /* 0x000000030e00780c */ /* 0x000fe40003f24070 */
[----:B------:R-:W-:-:S13]  /*04d0*/  ISETP.GE.U32.AND P0, PT, R13, R6, PT ;  /* 0x000000060d00720c */ /* 0x000fda0003f06070 */
[----:B-1----:R-:W-:Y:S05]  /*04e0*/  @P0 BRA `(.L_x_17) ;  /* 0x0000000000300947 */ /* 0x002fea0003800000 */
[C---:B------:R-:W-:Y:S01]  /*04f0*/  LEA R2, R6.reuse, R15, 0x2 ;  /* 0x0000000f06027211 */ /* 0x040fe200078e10ff */
[----:B0-----:R-:W-:Y:S01]  /*0500*/  LDS R0, [R15] ;  /* 0x000000000f007984 */ /* 0x001fe20000000800 */
[----:B------:R-:W-:Y:S01]  /*0510*/  LEA R4, R6, R16, 0x2 ;  /* 0x0000001006047211 */ /* 0x000fe200078e10ff */
        /* <DEDUP_REMOVED lines=9> */
.L_x_17:
[----:B------:R-:W-:Y:S01]  /*05b0*/  MOV R14, R6 ;  /* 0x00000006000e7202 */ /* 0x000fe20000000f00 */
[----:B------:R-:W-:Y:S06]  /*05c0*/  @P1 BRA `(.L_x_18) ;  /* 0xfffffffc00b81947 */ /* 0x000fec000383ffff */
[----:B------:R-:W-:Y:S05]  /*05d0*/  BSYNC.RECONVERGENT B0 ;  /* 0x0000000000007941 */ /* 0x000fea0003800200 */
.L_x_16:
[----:B------:R-:W2:Y:S01]  /*05e0*/  S2UR UR5, SR_CgaCtaId ;  /* 0x00000000000579c3 */ /* 0x000ea20000008800 */
[----:B------:R-:W-:-:S07]  /*05f0*/  UMOV UR4, 0x400 ;  /* 0x0000040000047882 */ /* 0x000fce0000000000 */
[----:B-1----:R-:W1:Y:S08]  /*0600*/  LDC.64 R2, c[0x0][0x3a8] ;  /* 0x0000ea00ff027b82 */ /* 0x002e700000000a00 */
[----:B0-----:R-:W0:Y:S01]  /*0610*/  LDC.64 R4, c[0x0][0x3b0] ;  /* 0x0000ec00ff047b82 */ /* 0x001e220000000a00 */
[----:B--2---:R-:W-:Y:S01]  /*0620*/  ULEA UR4, UR5, UR4, 0x18 ;  /* 0x0000000405047291 */ /* 0x004fe2000f8ec0ff */
[----:B-1----:R-:W-:-:S08]  /*0630*/  IMAD.WIDE.U32 R2, R12, 0x4, R2 ;  /* 0x000000040c027825 */ /* 0x002fd000078e0002 */
[----:B------:R-:W1:Y:S04]  /*0640*/  LDS R7, [UR4] ;  /* 0x00000004ff077984 */ /* 0x000e680008000800 */
[----:B------:R-:W2:Y:S01]  /*0650*/  LDS R9, [UR4+0x1000] ;  /* 0x00100004ff097984 */ /* 0x000ea20008000800 */
[----:B0-----:R-:W-:-:S03]  /*0660*/  IMAD.WIDE.U32 R12, R12, 0x4, R4 ;  /* 0x000000040c0c7825 */ /* 0x001fc600078e0004 */
[----:B-1----:R-:W-:Y:S04]  /*0670*/  STG.E desc[UR8][R2.64], R7 ;  /* 0x0000000702007986 */ /* 0x002fe8000c101908 */
[----:B--2---:R-:W-:Y:S01]  /*0680*/  STG.E desc[UR8][R12.64], R9 ;  /* 0x000000090c007986 */ /* 0x004fe2000c101908 */
[----:B------:R-:W-:Y:S05]  /*0690*/  EXIT ;  /* 0x000000000000794d */ /* 0x000fea0003800000 */
.L_x_19:
        /* <DEDUP_REMOVED lines=14> */
.L_x_42:


//--------------------- .text._Z14cg_full_globalPfPiS_S_S_S_S_i --------------------------
	.section	.text._Z14cg_full_globalPfPiS_S_S_S_S_i,"ax",@progbits
	.align	128
        .global         _Z14cg_full_globalPfPiS_S_S_S_S_i
        .type           _Z14cg_full_globalPfPiS_S_S_S_S_i,@function
        .size           _Z14cg_full_globalPfPiS_S_S_S_S_i,(.L_x_39 - _Z14cg_full_globalPfPiS_S_S_S_S_i)
        .other          _Z14cg_full_globalPfPiS_S_S_S_S_i,@"STO_CUDA_ENTRY STV_DEFAULT"
_Z14cg_full_globalPfPiS_S_S_S_S_i:
.text._Z14cg_full_globalPfPiS_S_S_S_S_i:
[----:B------:R-:W-:Y:S01]  /*0000*/  LDC R1, c[0x0][0x37c] ;  /* 0x0000df00ff017b82 */ /* 0x000fe20000000800 */
[----:B------:R-:W0:Y:S01]  /*0010*/  S2R R3, SR_CTAID.X ;  /* 0x0000000000037919 */ /* 0x000e220000002500 */
[----:B------:R-:W0:Y:S01]  /*0020*/  LDCU UR4, c[0x0][0x360] ;  /* 0x00006c00ff0477ac */ /* 0x000e220008000800 */
[----:B------:R-:W1:Y:S01]  /*0030*/  S2R R7, SR_TID.X ;  /* 0x0000000000077919 */ /* 0x000e620000002100 */
[----:B------:R-:W2:Y:S01]  /*0040*/  LDCU UR5, c[0x0][0x3b8] ;  /* 0x00007700ff0577ac */ /* 0x000ea20008000800 */
[----:B0-----:R-:W-:-:S05]  /*0050*/  IMAD R4, R3, UR4, RZ ;  /* 0x0000000403047c24 */ /* 0x001fca000f8e02ff */
[----:B-1----:R-:W-:-:S04]  /*0060*/  IADD3 R2, PT, PT, R4, R7, RZ ;  /* 0x0000000704027210 */ /* 0x002fc80007ffe0ff */
[----:B--2---:R-:W-:-:S13]  /*0070*/  ISETP.GE.AND P0, PT, R2, UR5, PT ;  /* 0x0000000502007c0c */ /* 0x004fda000bf06270 */
[----:B------:R-:W-:Y:S05]  /*0080*/  @P0 EXIT ;  /* 0x000000000000094d */ /* 0x000fea0003800000 */
[----:B------:R-:W0:Y:S01]  /*0090*/  LDC.64 R8, c[0x0][0x388] ;  /* 0x0000e200ff087b82 */ /* 0x000e220000000a00 */
[----:B------:R-:W1:Y:S01]  /*00a0*/  LDCU.64 UR6, c[0x0][0x358] ;  /* 0x00006b00ff0677ac */ /* 0x000e620008000a00 */
[----:B------:R-:W-:-:S06]  /*00b0*/  IMAD R5, R2, 0x3, RZ ;  /* 0x0000000302057824 */ /* 0x000fcc00078e02ff */
        /* <DEDUP_REMOVED lines=10> */
[----:B0-----:R-:W-:Y:S02]  /*0160*/  IMAD.WIDE R22, R2, 0x4, R12 ;  /* 0x0000000402167825 */ /* 0x001fe400078e020c */
[----:B------:R-:W0:Y:S01]  /*0170*/  LDC.64 R12, c[0x0][0x3b0] ;  /* 0x0000ec00ff0c7b82 */ /* 0x000e220000000a00 */
[----:B------:R-:W3:Y:S04]  /*0180*/  LDG.E R27, desc[UR6][R10.64+0x8] ;  /* 0x000008060a1b7981 */ /* 0x000ee8000c1e1900 */
[----:B------:R-:W3:Y:S01]  /*0190*/  LDG.E R23, desc[UR6][R22.64] ;  /* 0x0000000616177981 */ /* 0x000ee2000c1e1900 */
[----:B--2---:R-:W-:-:S04]  /*01a0*/  IMAD.WIDE R16, R17, 0x4, R14 ;  /* 0x0000000411107825 */ /* 0x004fc800078e020e */
[--C-:B----4-:R-:W-:Y:S01]  /*01b0*/  IMAD.WIDE R18, R19, 0x4, R14.reuse ;  /* 0x0000000413127825 */ /* 0x110fe200078e020e */
[----:B------:R1:W3:Y:S03]  /*01c0*/  LDG.E R5, desc[UR6][R16.64] ;  /* 0x0000000610057981 */ /* 0x0002e6000c1e1900 */
[----:B-----5:R-:W-:Y:S02]  /*01d0*/  IMAD.WIDE R20, R21, 0x4, R14 ;  /* 0x0000000415147825 */ /* 0x020fe400078e020e */
[----:B------:R-:W2:Y:S01]  /*01e0*/  LDG.E R18, desc[UR6][R18.64] ;  /* 0x0000000612127981 */ /* 0x000ea2000c1e1900 */
[----:B------:R-:W1:Y:S03]  /*01f0*/  LDC.64 R14, c[0x0][0x3a0] ;  /* 0x0000e800ff0e7b82 */ /* 0x000e660000000a00 */
[----:B------:R-:W4:Y:S01]  /*0200*/  LDG.E R20, desc[UR6][R20.64] ;  /* 0x0000000614147981 */ /* 0x000f22000c1e1900 */
[----:B0-----:R-:W-:-:S04]  /*0210*/  IMAD.WIDE R12, R2, 0x4, R12 ;  /* 0x00000004020c7825 */ /* 0x001fc800078e020c */
[----:B-1----:R-:W-:-:S04]  /*0220*/  IMAD.WIDE R16, R2, 0x4, R14 ;  /* 0x0000000402107825 */ /* 0x002fc800078e020e */
[----:B---3--:R-:W-:-:S04]  /*0230*/  FFMA R0, R0, R5, RZ ;  /* 0x0000000500007223 */ /* 0x008fc800000000ff */
[----:B--2---:R-:W-:-:S04]  /*0240*/  FFMA R0, R25, R18, R0 ;  /* 0x0000001219007223 */ /* 0x004fc80000000000 */
[----:B----4-:R-:W-:-:S04]  /*0250*/  FFMA R0, R27, R20, R0 ;  /* 0x000000141b007223 */ /* 0x010fc80000000000 */
[----:B------:R-:W-:-:S05]  /*0260*/  FADD R5, -R0, R23 ;  /* 0x0000001700057221 */ /* 0x000fca0000000100 */
[----:B------:R0:W-:Y:S04]  /*0270*/  STG.E desc[UR6][R16.64], R5 ;  /* 0x0000000510007986 */ /* 0x0001e8000c101906 */
[----:B------:R-:W-:Y:S01]  /*0280*/  STG.E desc[UR6][R12.64], RZ ;  /* 0x000000ff0c007986 */ /* 0x000fe2000c101906 */
[----:B------:R-:W-:Y:S06]  /*0290*/  BAR.SYNC.DEFER_BLOCKING 0x0 ;  /* 0x0000000000007b1d */ /* 0x000fec0000010000 */
[----:B------:R-:W2:Y:S04]  /*02a0*/  LDG.E R19, desc[UR6][R8.64] ;  /* 0x0000000608137981 */ /* 0x000ea8000c1e1900 */
[----:B------:R-:W3:Y:S04]  /*02b0*/  LDG.E R0, desc[UR6][R12.64] ;  /* 0x000000060c007981 */ /* 0x000ee8000c1e1900 */
[----:B------:R-:W3:Y:S01]  /*02c0*/  LDG.E R21, desc[UR6][R10.64] ;  /* 0x000000060a157981 */ /* 0x000ee2000c1e1900 */
[----:B--2---:R-:W-:-:S06]  /*02d0*/  IMAD.WIDE R18, R19, 0x4, R14 ;  /* 0x0000000413127825 */ /* 0x004fcc00078e020e */
[----:B------:R-:W3:Y:S02]  /*02e0*/  LDG.E R18, desc[UR6][R18.64] ;  /* 0x0000000612127981 */ /* 0x000ee4000c1e1900 */
[----:B---3--:R-:W-:-:S05]  /*02f0*/  FFMA R23, R21, R18, R0 ;  /* 0x0000001215177223 */ /* 0x008fca0000000000 */
[----:B------:R1:W-:Y:S04]  /*0300*/  STG.E desc[UR6][R12.64], R23 ;  /* 0x000000170c007986 */ /* 0x0003e8000c101906 */
[----:B------:R-:W0:Y:S04]  /*0310*/  LDG.E R21, desc[UR6][R8.64+0x4] ;  /* 0x0000040608157981 */ /* 0x000e28000c1e1900 */
[----:B------:R-:W2:Y:S01]  /*0320*/  LDG.E R0, desc[UR6][R10.64+0x4] ;  /* 0x000004060a007981 */ /* 0x000ea2000c1e1900 */
[----:B0-----:R-:W-:-:S06]  /*0330*/  IMAD.WIDE R16, R21, 0x4, R14 ;  /* 0x0000000415107825 */ /* 0x001fcc00078e020e */
[----:B------:R-:W2:Y:S02]  /*0340*/  LDG.E R16, desc[UR6][R16.64] ;  /* 0x0000000610107981 */ /* 0x000ea4000c1e1900 */
[----:B--2---:R-:W-:-:S05]  /*0350*/  FFMA R25, R0, R16, R23 ;  /* 0x0000001000197223 */ /* 0x004fca0000000017 */
[----:B------:R0:W-:Y:S04]  /*0360*/  STG.E desc[UR6][R12.64], R25 ;  /* 0x000000190c007986 */ /* 0x0001e8000c101906 */
[----:B------:R2:W3:Y:S04]  /*0370*/  LDG.E R21, desc[UR6][R8.64+0x8] ;  /* 0x0000080608157981 */ /* 0x0004e8000c1e1900 */
[----:B------:R4:W5:Y:S01]  /*0380*/  LDG.E R0, desc[UR6][R10.64+0x8] ;  /* 0x000008060a007981 */ /* 0x000962000c1e1900 */
[----:B-1----:R-:W-:Y:S01]  /*0390*/  FMUL R23, R5, R5 ;  /* 0x0000000505177220 */ /* 0x002fe20000400000 */
[----:B--2---:R-:W1:Y:S08]  /*03a0*/  LDC.64 R8, c[0x0][0x3a8] ;  /* 0x0000ea00ff087b82 */ /* 0x004e700000000a00 */
[----:B----4-:R-:W2:Y:S01]  /*03b0*/  LDC.64 R10, c[0x0][0x3b0] ;  /* 0x0000ec00ff0a7b82 */ /* 0x010ea20000000a00 */
[----:B---3--:R-:W-:-:S07]  /*03c0*/  IMAD.WIDE R20, R21, 0x4, R14 ;  /* 0x0000000415147825 */ /* 0x008fce00078e020e */
[----:B------:R-:W3:Y:S01]  /*03d0*/  LDC.64 R14, c[0x0][0x3a8] ;  /* 0x0000ea00ff0e7b82 */ /* 0x000ee20000000a00 */
[----:B------:R-:W5:Y:S01]  /*03e0*/  LDG.E R20, desc[UR6][R20.64] ;  /* 0x0000000614147981 */ /* 0x000f62000c1e1900 */
[----:B---3--:R-:W-:-:S04]  /*03f0*/  IMAD.WIDE R14, R2, 0x4, R14 ;  /* 0x00000004020e7825 */ /* 0x008fc800078e020e */
[----:B-----5:R-:W-:-:S05]  /*0400*/  FFMA R19, R0, R20, R25 ;  /* 0x0000001400137223 */ /* 0x020fca0000000019 */
[----:B------:R0:W-:Y:S04]  /*0410*/  STG.E desc[UR6][R12.64], R19 ;  /* 0x000000130c007986 */ /* 0x0001e8000c101906 */
[----:B------:R0:W-:Y:S04]  /*0420*/  STG.E desc[UR6][R14.64], R23 ;  /* 0x000000170e007986 */ /* 0x0001e8000c101906 */
[----:B------:R-:W3:Y:S01]  /*0430*/  LDG.E R0, desc[UR6][R12.64] ;  /* 0x000000060c007981 */ /* 0x000ee2000c1e1900 */
[----:B------:R-:W-:Y:S01]  /*0440*/  UISETP.GE.U32.AND UP0, UPT, UR4, 0x2, UPT ;  /* 0x000000020400788c */ /* 0x000fe2000bf06070 */
[----:B---3--:R-:W-:-:S05]  /*0450*/  FMUL R17, R5, R0 ;  /* 0x0000000005117220 */ /* 0x008fca0000400000 */
[----:B------:R0:W-:Y:S03]  /*0460*/  STG.E desc[UR6][R12.64], R17 ;  /* 0x000000110c007986 */ /* 0x0001e6000c101906 */
[----:B-12---:R-:W-:Y:S05]  /*0470*/  BRA.U !UP0, `(.L_x_20) ;  /* 0x0000000108547547 */ /* 0x006fea000b800000 */
.L_x_23:
[----:B------:R-:W-:Y:S01]  /*0480*/  USHF.R.U32.HI UR5, URZ, 0x2, UR4 ;  /* 0x00000002ff057899 */ /* 0x000fe20008011604 */
[----:B------:R-:W-:Y:S05]  /*0490*/  BSSY.RECONVERGENT B0, `(.L_x_21) ;  /* 0x000000f000007945 */ /* 0x000fea0003800200 */
[----:B------:R-:W-:Y:S01]  /*04a0*/  ISETP.GE.U32.AND P0, PT, R7, UR5, PT ;  /* 0x0000000507007c0c */ /* 0x000fe2000bf06070 */
[----:B------:R-:W-:-:S12]  /*04b0*/  USHF.R.U32.HI UR5, URZ, 0x1, UR4 ;  /* 0x00000001ff057899 */ /* 0x000fd80008011604 */
[----:B-1----:R-:W-:Y:S05]  /*04c0*/  @P0 BRA `(.L_x_22) ;  /* 0x00000000002c0947 */ /* 0x002fea0003800000 */
[----:B0-----:R-:W-:Y:S01]  /*04d0*/  IADD3 R19, PT, PT, R2, UR5, RZ ;  /* 0x0000000502137c10 */ /* 0x001fe2000fffe0ff */
[----:B------:R-:W2:Y:S04]  /*04e0*/  LDG.E R0, desc[UR6][R14.64] ;  /* 0x000000060e007981 */ /* 0x000ea8000c1e1900 */
[----:B------:R-:W-:-:S06]  /*04f0*/  IMAD.WIDE.U32 R16, R19, 0x4, R8 ;  /* 0x0000000413107825 */ /* 0x000fcc00078e0008 */
[----:B------:R-:W2:Y:S01]  /*0500*/  LDG.E R17, desc[UR6][R16.64] ;  /* 0x0000000610117981 */ /* 0x000ea2000c1e1900 */
[----:B------:R-:W-:-:S04]  /*0510*/  IMAD.WIDE.U32 R18, R19, 0x4, R10 ;  /* 0x0000000413127825 */ /* 0x000fc800078e000a */
[----:B--2---:R-:W-:-:S05]  /*0520*/  FADD R21, R0, R17 ;  /* 0x0000001100157221 */ /* 0x004fca0000000000 */
[----:B------:R1:W-:Y:S04]  /*0530*/  STG.E desc[UR6][R14.64], R21 ;  /* 0x000000150e007986 */ /* 0x0003e8000c101906 */
[----:B------:R-:W2:Y:S04]  /*0540*/  LDG.E R19, desc[UR6][R18.64] ;  /* 0x0000000612137981 */ /* 0x000ea8000c1e1900 */
[----:B------:R-:W2:Y:S02]  /*0550*/  LDG.E R0, desc[UR6][R12.64] ;  /* 0x000000060c007981 */ /* 0x000ea4000c1e1900 */
[----:B--2---:R-:W-:-:S05]  /*0560*/  FADD R23, R0, R19 ;  /* 0x0000001300177221 */ /* 0x004fca0000000000 */
[----:B------:R1:W-:Y:S02]  /*0570*/  STG.E desc[UR6][R12.64], R23 ;  /* 0x000000170c007986 */ /* 0x0003e4000c101906 */
.L_x_22:
[----:B------:R-:W-:Y:S05]  /*0580*/  BSYNC.RECONVERGENT B0 ;  /* 0x0000000000007941 */ /* 0x000fea0003800200 */
.L_x_21:
[----:B------:R-:W-:Y:S01]  /*0590*/  BAR.SYNC.DEFER_BLOCKING 0x0 ;  /* 0x0000000000007b1d */ /* 0x000fe20000010000 */
[----:B------:R-:W-:-:S05]  /*05a0*/  UISETP.GT.U32.AND UP0, UPT, UR4, 0x3, UPT ;  /* 0x000000030400788c */ /* 0x000fca000bf04070 */
[----:B------:R-:W-:-:S04]  /*05b0*/  UMOV UR4, UR5 ;  /* 0x0000000500047c82 */ /* 0x000fc80008000000 */
[----:B------:R-:W-:Y:S05]  /*05c0*/  BRA.U UP0, `(.L_x_23) ;  /* 0xfffffffd00ac7547 */ /* 0x000fea000b83ffff */
.L_x_20:
[----:B------:R-:W2:Y:S02]  /*05d0*/  LDC R22, c[0x0][0x370] ;  /* 0x0000dc00ff167b82 */ /* 0x000ea40000000800 */
[C---:B--2---:R-:W-:Y:S01]  /*05e0*/  IMAD.HI.U32 R0, R22.reuse, -0x3ff003, RZ ;  /* 0xffc00ffd16007827 */ /* 0x044fe200078e00ff */
[----:B------:R-:W-:-:S04]  /*05f0*/  ISETP.GE.U32.AND P0, PT, R22, 0x2, PT ;  /* 0x000000021600780c */ /* 0x000fc80003f06070 */
[----:B------:R-:W-:-:S04]  /*0600*/  SHF.R.U32.HI R0, RZ, 0xa, R0 ;  /* 0x0000000aff007819 */ /* 0x000fc80000011600 */
[----:B------:R-:W-:-:S13]  /*0610*/  ISETP.GT.U32.OR P0, PT, R3, R0, !P0 ;  /* 0x000000000300720c */ /* 0x000fda0004704470 */
[----:B------:R-:W-:Y:S05]  /*0620*/  @P0 BRA `(.L_x_24) ;  /* 0x0000000000940947 */ /* 0x000fea0003800000 */
[----:B------:R-:W0:Y:S01]  /*0630*/  LDC.64 R8, c[0x0][0x3a8] ;  /* 0x0000ea00ff087b82 */ /* 0x000e220000000a00 */
[----:B------:R-:W-:-:S07]  /*0640*/  ISETP.NE.AND P0, PT, R7, RZ, PT ;  /* 0x000000ff0700720c */ /* 0x000fce0003f05270 */
[----:B------:R-:W2:Y:S08]  /*0650*/  LDC.64 R6, c[0x0][0x3b0] ;  /* 0x0000ec00ff067b82 */ /* 0x000eb00000000a00 */
[----:B------:R-:W3:Y:S01]  /*0660*/  LDC.64 R10, c[0x0][0x3a8] ;  /* 0x0000ea00ff0a7b82 */ /* 0x000ee20000000a00 */
[----:B01----:R-:W-:-:S07]  /*0670*/  @!P0 IMAD.WIDE.U32 R14, R4, 0x4, R8 ;  /* 0x00000004040e8825 */ /* 0x003fce00078e0008 */
[----:B------:R-:W0:Y:S01]  /*0680*/  LDC.64 R12, c[0x0][0x3b0] ;  /* 0x0000ec00ff0c7b82 */ /* 0x000e220000000a00 */
[----:B------:R-:W4:Y:S01]  /*0690*/  @!P0 LDG.E R15, desc[UR6][R14.64] ;  /* 0x000000060e0f8981 */ /* 0x000f22000c1e1900 */
[----:B------:R-:W-:-:S04]  /*06a0*/  @!P0 IMAD.WIDE.U32 R16, R3, 0x4, R8 ;  /* 0x0000000403108825 */ /* 0x000fc800078e0008 */
[--C-:B--2---:R-:W-:Y:S01]  /*06b0*/  @!P0 IMAD.WIDE.U32 R18, R4, 0x4, R6.reuse ;  /* 0x0000000404128825 */ /* 0x104fe200078e0006 */
[----:B----4-:R1:W-:Y:S05]  /*06c0*/  @!P0 STG.E desc[UR6][R16.64], R15 ;  /* 0x0000000f10008986 */ /* 0x0103ea000c101906 */
[----:B------:R-:W2:Y:S01]  /*06d0*/  @!P0 LDG.E R19, desc[UR6][R18.64] ;  /* 0x0000000612138981 */ /* 0x000ea2000c1e1900 */
[----:B------:R-:W-:-:S04]  /*06e0*/  @!P0 IMAD.WIDE.U32 R20, R3, 0x4, R6 ;  /* 0x0000000403148825 */ /* 0x000fc800078e0006 */
[----:B------:R-:W-:Y:S02]  /*06f0*/  IMAD.MOV.U32 R0, RZ, RZ, R22 ;  /* 0x000000ffff007224 */ /* 0x000fe400078e0016 */
[----:B------:R-:W-:-:S04]  /*0700*/  IMAD.WIDE.U32 R8, R2, 0x4, R8 ;  /* 0x0000000402087825 */ /* 0x000fc800078e0008 */
[----:B------:R-:W-:Y:S01]  /*0710*/  IMAD.WIDE.U32 R6, R2, 0x4, R6 ;  /* 0x0000000402067825 */ /* 0x000fe200078e0006 */
[----:B0-23--:R1:W-:Y:S06]  /*0720*/  @!P0 STG.E desc[UR6][R20.64], R19 ;  /* 0x0000001314008986 */ /* 0x00d3ec000c101906 */
.L_x_27:
[--C-:B0-----:R-:W-:Y:S01]  /*0730*/  SHF.R.U32.HI R3, RZ, 0x2, R0.reuse ;  /* 0x00000002ff037819 */ /* 0x101fe20000011600 */
[----:B------:R-:W-:Y:S01]  /*0740*/  BSSY.RECONVERGENT B0, `(.L_x_25) ;  /* 0x000000f000007945 */ /* 0x000fe20003800200 */
[----:B-1----:R-:W-:Y:S02]  /*0750*/  SHF.R.U32.HI R21, RZ, 0x1, R0 ;  /* 0x00000001ff157819 */ /* 0x002fe40000011600 */
[----:B------:R-:W-:-:S13]  /*0760*/  ISETP.GE.U32.AND P0, PT, R2, R3, PT ;  /* 0x000000030200720c */ /* 0x000fda0003f06070 */
[----:B------:R-:W-:Y:S05]  /*0770*/  @P0 BRA `(.L_x_26) ;  /* 0x00000000002c0947 */ /* 0x000fea0003800000 */
[----:B------:R-:W-:Y:S01]  /*0780*/  IADD3 R17, PT, PT, R2, R21, RZ ;  /* 0x0000001502117210 */ /* 0x000fe20007ffe0ff */
        /* <DEDUP_REMOVED lines=10> */
.L_x_26:
[----:B------:R-:W-:Y:S05]  /*0830*/  BSYNC.RECONVERGENT B0 ;  /* 0x0000000000007941 */ /* 0x000fea0003800200 */
.L_x_25:
[----:B------:R-:W-:Y:S01]  /*0840*/  BAR.SYNC.DEFER_BLOCKING 0x0 ;  /* 0x0000000000007b1d */ /* 0x000fe20000010000 */
[----:B------:R-:W-:Y:S01]  /*0850*/  ISETP.GT.U32.AND P0, PT, R0, 0x3, PT ;  /* 0x000000030000780c */ /* 0x000fe20003f04070 */
[----:B------:R-:W-:-:S12]  /*0860*/  IMAD.MOV.U32 R0, RZ, RZ, R21 ;  /* 0x000000ffff007224 */ /* 0x000fd800078e0015 */
[----:B------:R-:W-:Y:S05]  /*0870*/  @P0 BRA `(.L_x_27) ;  /* 0xfffffffc00ac0947 */ /* 0x000fea000383ffff */
.L_x_24:
[----:B0-----:R-:W0:Y:S08]  /*0880*/  LDC.64 R8, c[0x0][0x3b0] ;  /* 0x0000ec00ff087b82 */ /* 0x001e300000000a00 */
[----:B------:R-:W2:Y:S01]  /*0890*/  LDC.64 R6, c[0x0][0x3a8] ;  /* 0x0000ea00ff067b82 */ /* 0x000ea20000000a00 */
[----:B0-----:R-:W3:Y:S04]  /*08a0*/  LDG.E R3, desc[UR6][R8.64] ;  /* 0x0000000608037981 */ /* 0x001ee8000c1e1900 */
[----:B--2---:R-:W2:Y:S01]  /*08b0*/  LDG.E R0, desc[UR6][R6.64] ;  /* 0x0000000606007981 */ /* 0x004ea2000c1e1900 */
[----:B---3--:R-:W0:Y:S08]  /*08c0*/  MUFU.RCP R4, R3 ;  /* 0x0000000300047308 */ /* 0x008e300000001000 */
        /* <DEDUP_REMOVED lines=8> */
[----:B-1----:R-:W-:Y:S05]  /*0950*/  CALL.REL.NOINC `($__internal_1_$__cuda_sm3x_div_rn_noftz_f32_slowpath) ;  /* 0x00000000001c7944 */ /* 0x002fea0003c00000 */
[----:B------:R-:W-:-:S07]  /*0960*/  MOV R4, R0 ;  /* 0x0000000000047202 */ /* 0x000fce0000000f00 */
.L_x_28:
[----:B------:R-:W0:Y:S02]  /*0970*/  LDC.64 R6, c[0x0][0x398] ;  /* 0x0000e600ff067b82 */ /* 0x000e240000000a00 */
[----:B0-----:R-:W-:-:S05]  /*0980*/  IMAD.WIDE R2, R2, 0x4, R6 ;  /* 0x0000000402027825 */ /* 0x001fca00078e0206 */
[----:B------:R-:W2:Y:S02]  /*0990*/  LDG.E R0, desc[UR6][R2.64] ;  /* 0x0000000602007981 */ /* 0x000ea4000c1e1900 */
[----:B--2---:R-:W-:-:S05]  /*09a0*/  FFMA R5, R5, R4, R0 ;  /* 0x0000000405057223 */ /* 0x004fca0000000000 */
[----:B------:R-:W-:Y:S01]  /*09b0*/  STG.E desc[UR6][R2.64], R5 ;  /* 0x0000000502007986 */ /* 0x000fe2000c101906 */
[----:B------:R-:W-:Y:S05]  /*09c0*/  EXIT ;  /* 0x000000000000794d */ /* 0x000fea0003800000 */
        .weak           $__internal_1_$__cuda_sm3x_div_rn_noftz_f32_slowpath
        .type           $__internal_1_$__cuda_sm3x_div_rn_noftz_f32_slowpath,@function
        .size           $__internal_1_$__cuda_sm3x_div_rn_noftz_f32_slowpath,(.L_x_39 - $__internal_1_$__cuda_sm3x_div_rn_noftz_f32_slowpath)
$__internal_1_$__cuda_sm3x_div_rn_noftz_f32_slowpath:
[----:B------:R-:W-:Y:S01]  /*09d0*/  SHF.R.U32.HI R7, RZ, 0x17, R3 ;  /* 0x00000017ff077819 */ /* 0x000fe20000011603 */
[--C-:B------:R-:W-:Y:S01]  /*09e0*/  IMAD.MOV.U32 R8, RZ, RZ, R0.reuse ;  /* 0x000000ffff087224 */ /* 0x100fe200078e0000 */
[----:B------:R-:W-:Y:S02]  /*09f0*/  SHF.R.U32.HI R6, RZ, 0x17, R0 ;  /* 0x00000017ff067819 */ /* 0x000fe40000011600 */
[----:B------:R-:W-:Y:S02]  /*0a00*/  LOP3.LUT R7, R7, 0xff, RZ, 0xc0, !PT ;  /* 0x000000ff07077812 */ /* 0x000fe400078ec0ff */
[----:B------:R-:W-:Y:S02]  /*0a10*/  LOP3.LUT R6, R6, 0xff, RZ, 0xc0, !PT ;  /* 0x000000ff06067812 */ /* 0x000fe400078ec0ff */
[----:B------:R-:W-:Y:S01]  /*0a20*/  MOV R9, R3 ;  /* 0x0000000300097202 */ /* 0x000fe20000000f00 */
[----:B------:R-:W-:Y:S01]  /*0a30*/  VIADD R12, R7, 0xffffffff ;  /* 0xffffffff070c7836 */ /* 0x000fe20000000000 */
[----:B------:R-:W-:-:S04]  /*0a40*/  IADD3 R11, PT, PT, R6, -0x1, RZ ;  /* 0xffffffff060b7810 */ /* 0x000fc80007ffe0ff */
        /* <DEDUP_REMOVED lines=22> */
[----:B------:R-:W-:Y:S01]  /*0bb0*/  @P0 MOV R10, RZ ;  /* 0x000000ff000a0202 */ /* 0x000fe20000000f00 */
[----:B------:R-:W-:Y:S02]  /*0bc0*/  @!P0 IMAD.MOV.U32 R10, RZ, RZ, -0x40 ;  /* 0xffffffc0ff0a8424 */ /* 0x000fe400078e00ff */
[----:B------:R-:W-:Y:S01]  /*0bd0*/  @!P0 FFMA R8, R0, 1.84467440737095516160e+19, RZ ;  /* 0x5f80000000088823 */ /* 0x000fe200000000ff */
[----:B------:R-:W-:Y:S02]  /*0be0*/  @!P1 FFMA R9, R3, 1.84467440737095516160e+19, RZ ;  /* 0x5f80000003099823 */ /* 0x000fe400000000ff */
[----:B------:R-:W-:-:S07]  /*0bf0*/  @!P1 IADD3 R10, PT, PT, R10, 0x40, RZ ;  /* 0x000000400a0a9810 */ /* 0x000fce0007ffe0ff */
.L_x_29:
[----:B------:R-:W-:Y:S02]  /*0c00*/  LEA R0, R7, 0xc0800000, 0x17 ;  /* 0xc080000007007811 */ /* 0x000fe400078eb8ff */
[----:B------:R-:W-:-:S03]  /*0c10*/  IADD3 R6, PT, PT, R6, -0x7f, RZ ;  /* 0xffffff8106067810 */ /* 0x000fc60007ffe0ff */
        /* <DEDUP_REMOVED lines=14> */
[----:B------:R-:W-:-:S04]  /*0d00*/  LOP3.LUT R3, R3, 0xff, RZ, 0xc0, !PT ;  /* 0x000000ff03037812 */ /* 0x000fc800078ec0ff */
[----:B------:R-:W-:-:S05]  /*0d10*/  IADD3 R9, PT, PT, R3, R7, RZ ;  /* 0x0000000703097210 */ /* 0x000fca0007ffe0ff */
        /* <DEDUP_REMOVED lines=10> */
[CCC-:B------:R-:W-:Y:S01]  /*0dc0*/  FFMA.RZ R3, R12.reuse, R8.reuse, R13.reuse ;  /* 0x000000080c037223 */ /* 0x1c0fe2000000c00d */
[CCC-:B------:R-:W-:Y:S01]  /*0dd0*/  FFMA.RM R6, R12.reuse, R8.reuse, R13.reuse ;  /* 0x000000080c067223 */ /* 0x1c0fe2000000400d */
[C---:B------:R-:W-:Y:S02]  /*0de0*/  ISETP.NE.AND P2, PT, R9.reuse, RZ, PT ;  /* 0x000000ff0900720c */ /* 0x040fe40003f45270 */
[----:B------:R-:W-:Y:S02]  /*0df0*/  ISETP.NE.AND P1, PT, R9, RZ, PT ;  /* 0x000000ff0900720c */ /* 0x000fe40003f25270 */
[----:B------:R-:W-:Y:S01]  /*0e00*/  LOP3.LUT R7, R3, 0x7fffff, RZ, 0xc0, !PT ;  /* 0x007fffff03077812 */ /* 0x000fe200078ec0ff */
[----:B------:R-:W-:Y:S01]  /*0e10*/  FFMA.RP R3, R12, R8, R13 ;  /* 0x000000080c037223 */ /* 0x000fe2000000800d */
[----:B------:R-:W-:Y:S01]  /*0e20*/  IADD3 R8, PT, PT, R9, 0x20, RZ ;  /* 0x0000002009087810 */ /* 0x000fe20007ffe0ff */
[----:B------:R-:W-:Y:S01]  /*0e30*/  IMAD.MOV R9, RZ, RZ, -R9 ;  /* 0x000000ffff097224 */ /* 0x000fe200078e0a09 */
        /* <DEDUP_REMOVED lines=10> */
[----:B------:R-:W-:-:S04]  /*0ee0*/  LOP3.LUT R3, R3, R6, RZ, 0xc0, !PT ;  /* 0x0000000603037212 */ /* 0x000fc800078ec0ff */
[----:B------:R-:W-:-:S04]  /*0ef0*/  IADD3 R3, PT, PT, R8, R3, RZ ;  /* 0x0000000308037210 */ /* 0x000fc80007ffe0ff */
[----:B------:R-:W-:Y:S01]  /*0f00*/  LOP3.LUT R0, R3, R0, RZ, 0xfc, !PT ;  /* 0x0000000003007212 */ /* 0x000fe200078efcff */
[----:B------:R-:W-:Y:S06]  /*0f10*/  BRA `(.L_x_36) ;  /* 0x0000000000347947 */ /* 0x000fec0003800000 */
.L_x_35:
[----:B------:R-:W-:-:S04]  /*0f20*/  LOP3.LUT R0, R0, 0x80000000, RZ, 0xc0, !PT ;  /* 0x8000000000007812 */ /* 0x000fc800078ec0ff */
[----:B------:R-:W-:Y:S01]  /*0f30*/  LOP3.LUT R0, R0, 0x7f800000, RZ, 0xfc, !PT ;  /* 0x7f80000000007812 */ /* 0x000fe200078efcff */
[----:B------:R-:W-:Y:S06]  /*0f40*/  BRA `(.L_x_36) ;  /* 0x0000000000287947 */ /* 0x000fec0003800000 */
.L_x_34:
[----:B------:R-:W-:Y:S01]  /*0f50*/  IMAD R0, R7, 0x800000, R0 ;  /* 0x0080000007007824 */ /* 0x000fe200078e0200 */
[----:B------:R-:W-:Y:S06]  /*0f60*/  BRA `(.L_x_36) ;  /* 0x0000000000207947 */ /* 0x000fec0003800000 */
.L_x_33:
[----:B------:R-:W-:-:S04]  /*0f70*/  LOP3.LUT R0, R9, 0x80000000, R8, 0x48, !PT ;  /* 0x8000000009007812 */ /* 0x000fc800078e4808 */
[----:B------:R-:W-:Y:S01]  /*0f80*/  LOP3.LUT R0, R0, 0x7f800000, RZ, 0xfc, !PT ;  /* 0x7f80000000007812 */ /* 0x000fe200078efcff */
[----:B------:R-:W-:Y:S06]  /*0f90*/  BRA `(.L_x_36) ;  /* 0x0000000000147947 */ /* 0x000fec0003800000 */
.L_x_32:
[----:B------:R-:W-:Y:S01]  /*0fa0*/  LOP3.LUT R0, R9, 0x80000000, R8, 0x48, !PT ;  /* 0x8000000009007812 */ /* 0x000fe200078e4808 */
[----:B------:R-:W-:Y:S06]  /*0fb0*/  BRA `(.L_x_36) ;  /* 0x00000000000c7947 */ /* 0x000fec0003800000 */
.L_x_31:
[----:B------:R-:W0:Y:S01]  /*0fc0*/  MUFU.RSQ R0, -QNAN ;  /* 0xffc0000000007908 */ /* 0x000e220000001400 */
[----:B------:R-:W-:Y:S05]  /*0fd0*/  BRA `(.L_x_36) ;  /* 0x0000000000047947 */ /* 0x000fea0003800000 */
.L_x_30:
[----:B------:R-:W-:-:S07]  /*0fe0*/  FADD.FTZ R0, R0, R3 ;  /* 0x0000000300007221 */ /* 0x000fce0000010000 */
.L_x_36:
[----:B------:R-:W-:Y:S01]  /*0ff0*/  MOV R6, R4 ;  /* 0x0000000400067202 */ /* 0x000fe20000000f00 */
[----:B------:R-:W-:-:S04]  /*1000*/  IMAD.MOV.U32 R7, RZ, RZ, 0x0 ;  /* 0x00000000ff077424 */ /* 0x000fc800078e00ff */
[----:B0-----:R-:W-:Y:S05]  /*1010*/  RET.REL.NODEC R6 `(_Z14cg_full_globalPfPiS_S_S_S_S_i) ;  /* 0xffffffec06f87950 */ /* 0x001fea0003c3ffff */
.L_x_37:
        /* <DEDUP_REMOVED lines=14> */
.L_x_39:


//--------------------- .nv.shared.reserved.0     --------------------------
	.section	.nv.shared.reserved.0,"aw",@nobits
	.weak		__nv_reservedSMEM_offset_0_alias
	.size		__nv_reservedSMEM_offset_0_alias, 0, 64
	.other		__nv_reservedSMEM_offset_0_alias,@"STO_CUDA_RESERVED_SHARED STV_DEFAULT"
__nv_reservedSMEM_offset_0_alias:
	.zero		0
	.zero		64


//--------------------- .nv.shared._Z6cg_twoPfS_i --------------------------
	.section	.nv.shared._Z6cg_twoPfS_i,"aw",@nobits
	.sectionflags	@""
	.align	4
.nv.shared._Z6cg_twoPfS_i:
	.zero		9216


//--------------------- .nv.shared._Z6cg_onePfPiS_S_S_S_S_i --------------------------
	.section	.nv.shared._Z6cg_onePfPiS_S_S_S_S_i,"aw",@nobits
	.sectionflags	@""
	.align	4
.nv.shared._Z6cg_onePfPiS_S_S_S_S_i:
	.zero		9216


//--------------------- .nv.constant0._Z8cg_threePfS_S_i --------------------------
	.section	.nv.constant0._Z8cg_threePfS_S_i,"a",@progbits
	.sectionflags	@""
	.align	4
.nv.constant0._Z8cg_threePfS_S_i:
	.zero		924


//--------------------- .nv.constant0._Z6cg_twoPfS_i --------------------------
	.section	.nv.constant0._Z6cg_twoPfS_i,"a",@progbits
	.sectionflags	@""
	.align	4
.nv.constant0._Z6cg_twoPfS_i:
	.zero		916


//--------------------- .nv.constant0._Z6cg_onePfPiS_S_S_S_S_i --------------------------
	.section	.nv.constant0._Z6cg_onePfPiS_S_S_S_S_i,"a",@progbits
	.sectionflags	@""
	.align	4
.nv.constant0._Z6cg_onePfPiS_S_S_S_S_i:
	.zero		956


//--------------------- .nv.constant0._Z14cg_full_globalPfPiS_S_S_S_S_i --------------------------
	.section	.nv.constant0._Z14cg_full_globalPfPiS_S_S_S_S_i,"a",@progbits
	.sectionflags	@""
	.align	4
.nv.constant0._Z14cg_full_globalPfPiS_S_S_S_S_i:
	.zero		956


//--------------------- SYMBOLS --------------------------

	.type		.nv.reservedSmem.offset0,@object
	.size		.nv.reservedSmem.offset0,0x4
	.type		.nv.reservedSmem.cap,@object
	.size		.nv.reservedSmem.cap,0x4
